//
// Generated by NVIDIA NVVM Compiler
//
// Compiler Build ID: CL-36424714
// Cuda compilation tools, release 13.0, V13.0.88
// Based on NVVM 20.0.0
//

.version 9.0
.target sm_100
.address_size 64

	// .globl	_Z7InitMasPfi
.extern .func  (.param .b32 func_retval0) vprintf
(
	.param .b64 vprintf_param_0,
	.param .b64 vprintf_param_1
)
;
.global .align 1 .b8 $str[6] = {37, 46, 50, 102, 32};
.global .align 1 .b8 $str$1[2] = {10};

.visible .entry _Z7InitMasPfi(
	.param .u64 .ptr .align 1 _Z7InitMasPfi_param_0,
	.param .u32 _Z7InitMasPfi_param_1
)
{
	.reg .b32 	%r<11>;
	.reg .b32 	%f<2>;
	.reg .b64 	%rd<5>;
	.reg .b64 	%fd<3>;

	ld.param.u64 	%rd1, [_Z7InitMasPfi_param_0];
	ld.param.u32 	%r1, [_Z7InitMasPfi_param_1];
	cvta.to.global.u64 	%rd2, %rd1;
	mov.u32 	%r2, %tid.x;
	mov.u32 	%r3, %ctaid.x;
	mov.u32 	%r4, %ntid.x;
	mad.lo.s32 	%r5, %r3, %r4, %r2;
	mov.u32 	%r6, %tid.y;
	mov.u32 	%r7, %ctaid.y;
	mov.u32 	%r8, %ntid.y;
	mad.lo.s32 	%r9, %r7, %r8, %r6;
	mad.lo.s32 	%r10, %r1, %r9, %r5;
	cvt.rn.f64.s32 	%fd1, %r10;
	mul.f64 	%fd2, %fd1, 0d3FE0000000000000;
	cvt.rn.f32.f64 	%f1, %fd2;
	mul.wide.s32 	%rd3, %r10, 4;
	add.s64 	%rd4, %rd2, %rd3;
	st.global.f32 	[%rd4], %f1;
	ret;

}
	// .globl	_Z7MultMasPfS_S_ii
.visible .entry _Z7MultMasPfS_S_ii(
	.param .u64 .ptr .align 1 _Z7MultMasPfS_S_ii_param_0,
	.param .u64 .ptr .align 1 _Z7MultMasPfS_S_ii_param_1,
	.param .u64 .ptr .align 1 _Z7MultMasPfS_S_ii_param_2,
	.param .u32 _Z7MultMasPfS_S_ii_param_3,
	.param .u32 _Z7MultMasPfS_S_ii_param_4
)
{
	.reg .pred 	%p<10>;
	.reg .b32 	%r<40>;
	.reg .b32 	%f<68>;
	.reg .b64 	%rd<53>;

	ld.param.u64 	%rd7, [_Z7MultMasPfS_S_ii_param_0];
	ld.param.u64 	%rd8, [_Z7MultMasPfS_S_ii_param_1];
	ld.param.u64 	%rd6, [_Z7MultMasPfS_S_ii_param_2];
	ld.param.u32 	%r18, [_Z7MultMasPfS_S_ii_param_3];
	ld.param.u32 	%r19, [_Z7MultMasPfS_S_ii_param_4];
	cvta.to.global.u64 	%rd1, %rd8;
	cvta.to.global.u64 	%rd2, %rd7;
	mov.u32 	%r20, %tid.x;
	mov.u32 	%r21, %ctaid.x;
	mov.u32 	%r22, %ntid.x;
	mad.lo.s32 	%r1, %r21, %r22, %r20;
	mov.u32 	%r23, %tid.y;
	mov.u32 	%r24, %ctaid.y;
	mov.u32 	%r25, %ntid.y;
	mad.lo.s32 	%r2, %r24, %r25, %r23;
	setp.lt.s32 	%p1, %r18, 1;
	mov.f32 	%f67, 0f00000000;
	@%p1 bra 	$L__BB1_12;
	mul.lo.s32 	%r3, %r18, %r2;
	and.b32  	%r4, %r18, 7;
	setp.lt.u32 	%p2, %r18, 8;
	mov.f32 	%f67, 0f00000000;
	mov.b32 	%r38, 0;
	@%p2 bra 	$L__BB1_4;
	and.b32  	%r38, %r18, 2147483640;
	neg.s32 	%r36, %r38;
	shl.b32 	%r7, %r19, 3;
	mul.wide.u32 	%rd9, %r3, 4;
	add.s64 	%rd10, %rd9, %rd2;
	add.s64 	%rd52, %rd10, 16;
	mov.f32 	%f67, 0f00000000;
	mul.wide.s32 	%rd13, %r19, 4;
	mov.u32 	%r35, %r1;
$L__BB1_3:
	.pragma "nounroll";
	ld.global.f32 	%f17, [%rd52+-16];
	mul.wide.s32 	%rd11, %r35, 4;
	add.s64 	%rd12, %rd1, %rd11;
	ld.global.f32 	%f18, [%rd12];
	fma.rn.f32 	%f19, %f17, %f18, %f67;
	ld.global.f32 	%f20, [%rd52+-12];
	add.s64 	%rd14, %rd12, %rd13;
	ld.global.f32 	%f21, [%rd14];
	fma.rn.f32 	%f22, %f20, %f21, %f19;
	ld.global.f32 	%f23, [%rd52+-8];
	add.s64 	%rd15, %rd14, %rd13;
	ld.global.f32 	%f24, [%rd15];
	fma.rn.f32 	%f25, %f23, %f24, %f22;
	ld.global.f32 	%f26, [%rd52+-4];
	add.s64 	%rd16, %rd15, %rd13;
	ld.global.f32 	%f27, [%rd16];
	fma.rn.f32 	%f28, %f26, %f27, %f25;
	ld.global.f32 	%f29, [%rd52];
	add.s64 	%rd17, %rd16, %rd13;
	ld.global.f32 	%f30, [%rd17];
	fma.rn.f32 	%f31, %f29, %f30, %f28;
	ld.global.f32 	%f32, [%rd52+4];
	add.s64 	%rd18, %rd17, %rd13;
	ld.global.f32 	%f33, [%rd18];
	fma.rn.f32 	%f34, %f32, %f33, %f31;
	ld.global.f32 	%f35, [%rd52+8];
	add.s64 	%rd19, %rd18, %rd13;
	ld.global.f32 	%f36, [%rd19];
	fma.rn.f32 	%f37, %f35, %f36, %f34;
	ld.global.f32 	%f38, [%rd52+12];
	add.s64 	%rd20, %rd19, %rd13;
	ld.global.f32 	%f39, [%rd20];
	fma.rn.f32 	%f67, %f38, %f39, %f37;
	add.s32 	%r36, %r36, 8;
	add.s32 	%r35, %r35, %r7;
	add.s64 	%rd52, %rd52, 32;
	setp.ne.s32 	%p3, %r36, 0;
	@%p3 bra 	$L__BB1_3;
$L__BB1_4:
	setp.eq.s32 	%p4, %r4, 0;
	@%p4 bra 	$L__BB1_12;
	and.b32  	%r13, %r18, 3;
	setp.lt.u32 	%p5, %r4, 4;
	@%p5 bra 	$L__BB1_7;
	add.s32 	%r27, %r38, %r3;
	mul.wide.u32 	%rd21, %r27, 4;
	add.s64 	%rd22, %rd2, %rd21;
	ld.global.f32 	%f41, [%rd22];
	mad.lo.s32 	%r28, %r38, %r19, %r1;
	mul.wide.s32 	%rd23, %r28, 4;
	add.s64 	%rd24, %rd1, %rd23;
	ld.global.f32 	%f42, [%rd24];
	fma.rn.f32 	%f43, %f41, %f42, %f67;
	cvt.u64.u32 	%rd25, %r3;
	cvt.u64.u32 	%rd26, %r38;
	add.s64 	%rd27, %rd26, %rd25;
	shl.b64 	%rd28, %rd27, 2;
	add.s64 	%rd29, %rd2, %rd28;
	ld.global.f32 	%f44, [%rd29+4];
	mul.wide.s32 	%rd30, %r19, 4;
	add.s64 	%rd31, %rd24, %rd30;
	ld.global.f32 	%f45, [%rd31];
	fma.rn.f32 	%f46, %f44, %f45, %f43;
	ld.global.f32 	%f47, [%rd29+8];
	add.s64 	%rd32, %rd31, %rd30;
	ld.global.f32 	%f48, [%rd32];
	fma.rn.f32 	%f49, %f47, %f48, %f46;
	ld.global.f32 	%f50, [%rd29+12];
	add.s64 	%rd33, %rd32, %rd30;
	ld.global.f32 	%f51, [%rd33];
	fma.rn.f32 	%f67, %f50, %f51, %f49;
	add.s32 	%r38, %r38, 4;
$L__BB1_7:
	setp.eq.s32 	%p6, %r13, 0;
	@%p6 bra 	$L__BB1_12;
	setp.eq.s32 	%p7, %r13, 1;
	@%p7 bra 	$L__BB1_10;
	add.s32 	%r29, %r38, %r3;
	mul.wide.u32 	%rd34, %r29, 4;
	add.s64 	%rd35, %rd2, %rd34;
	ld.global.f32 	%f53, [%rd35];
	mad.lo.s32 	%r30, %r38, %r19, %r1;
	mul.wide.s32 	%rd36, %r30, 4;
	add.s64 	%rd37, %rd1, %rd36;
	ld.global.f32 	%f54, [%rd37];
	fma.rn.f32 	%f55, %f53, %f54, %f67;
	cvt.u64.u32 	%rd38, %r3;
	cvt.u64.u32 	%rd39, %r38;
	add.s64 	%rd40, %rd39, %rd38;
	shl.b64 	%rd41, %rd40, 2;
	add.s64 	%rd42, %rd2, %rd41;
	ld.global.f32 	%f56, [%rd42+4];
	mul.wide.s32 	%rd43, %r19, 4;
	add.s64 	%rd44, %rd37, %rd43;
	ld.global.f32 	%f57, [%rd44];
	fma.rn.f32 	%f67, %f56, %f57, %f55;
	add.s32 	%r38, %r38, 2;
$L__BB1_10:
	and.b32  	%r31, %r18, 1;
	setp.eq.b32 	%p8, %r31, 1;
	not.pred 	%p9, %p8;
	@%p9 bra 	$L__BB1_12;
	add.s32 	%r32, %r38, %r3;
	mul.wide.u32 	%rd45, %r32, 4;
	add.s64 	%rd46, %rd2, %rd45;
	ld.global.f32 	%f58, [%rd46];
	mad.lo.s32 	%r33, %r38, %r19, %r1;
	mul.wide.s32 	%rd47, %r33, 4;
	add.s64 	%rd48, %rd1, %rd47;
	ld.global.f32 	%f59, [%rd48];
	fma.rn.f32 	%f67, %f58, %f59, %f67;
$L__BB1_12:
	cvta.to.global.u64 	%rd49, %rd6;
	mad.lo.s32 	%r34, %r19, %r2, %r1;
	mul.wide.s32 	%rd50, %r34, 4;
	add.s64 	%rd51, %rd49, %rd50;
	st.global.f32 	[%rd51], %f67;
	ret;

}
	// .globl	_Z8PrintMasPfii
.visible .entry _Z8PrintMasPfii(
	.param .u64 .ptr .align 1 _Z8PrintMasPfii_param_0,
	.param .u32 _Z8PrintMasPfii_param_1,
	.param .u32 _Z8PrintMasPfii_param_2
)
{
	.local .align 8 .b8 	__local_depot2[8];
	.reg .b64 	%SP;
	.reg .b64 	%SPL;
	.reg .pred 	%p<25>;
	.reg .b32 	%r<107>;
	.reg .b32 	%f<16>;
	.reg .b64 	%rd<88>;
	.reg .b64 	%fd<16>;

	mov.u64 	%SPL, __local_depot2;
	cvta.local.u64 	%SP, %SPL;
	ld.param.u64 	%rd6, [_Z8PrintMasPfii_param_0];
	ld.param.u32 	%r11, [_Z8PrintMasPfii_param_1];
	ld.param.u32 	%r12, [_Z8PrintMasPfii_param_2];
	cvta.to.global.u64 	%rd1, %rd6;
	add.u64 	%rd7, %SP, 0;
	add.u64 	%rd2, %SPL, 0;
	setp.lt.s32 	%p1, %r11, 1;
	@%p1 bra 	$L__BB2_39;
	and.b32  	%r1, %r11, 7;
	setp.lt.u32 	%p2, %r11, 8;
	mov.b32 	%r105, 0;
	@%p2 bra 	$L__BB2_20;
	and.b32  	%r105, %r11, 2147483640;
	mov.b32 	%r103, 0;
	mov.u64 	%rd9, $str;
	mov.u64 	%rd12, $str$1;
$L__BB2_3:
	.pragma "nounroll";
	mul.wide.u32 	%rd8, %r103, 4;
	add.s64 	%rd3, %rd1, %rd8;
	ld.global.f32 	%f1, [%rd3];
	cvt.f64.f32 	%fd1, %f1;
	st.local.f64 	[%rd2], %fd1;
	cvta.global.u64 	%rd10, %rd9;
	{ // callseq 0, 0
	.param .b64 param0;
	st.param.b64 	[param0], %rd10;
	.param .b64 param1;
	st.param.b64 	[param1], %rd7;
	.param .b32 retval0;
	call.uni (retval0), 
	vprintf, 
	(
	param0, 
	param1
	);
	ld.param.b32 	%r15, [retval0];
	} // callseq 0
	add.s32 	%r17, %r103, 1;
	rem.s32 	%r18, %r17, %r12;
	setp.ne.s32 	%p3, %r18, 0;
	@%p3 bra 	$L__BB2_5;
	cvta.global.u64 	%rd13, %rd12;
	{ // callseq 1, 0
	.param .b64 param0;
	st.param.b64 	[param0], %rd13;
	.param .b64 param1;
	st.param.b64 	[param1], 0;
	.param .b32 retval0;
	call.uni (retval0), 
	vprintf, 
	(
	param0, 
	param1
	);
	ld.param.b32 	%r19, [retval0];
	} // callseq 1
$L__BB2_5:
	ld.global.f32 	%f2, [%rd3+4];
	cvt.f64.f32 	%fd2, %f2;
	st.local.f64 	[%rd2], %fd2;
	cvta.global.u64 	%rd15, %rd9;
	{ // callseq 2, 0
	.param .b64 param0;
	st.param.b64 	[param0], %rd15;
	.param .b64 param1;
	st.param.b64 	[param1], %rd7;
	.param .b32 retval0;
	call.uni (retval0), 
	vprintf, 
	(
	param0, 
	param1
	);
	ld.param.b32 	%r21, [retval0];
	} // callseq 2
	add.s32 	%r23, %r103, 2;
	rem.s32 	%r24, %r23, %r12;
	setp.ne.s32 	%p4, %r24, 0;
	@%p4 bra 	$L__BB2_7;
	cvta.global.u64 	%rd18, %rd12;
	{ // callseq 3, 0
	.param .b64 param0;
	st.param.b64 	[param0], %rd18;
	.param .b64 param1;
	st.param.b64 	[param1], 0;
	.param .b32 retval0;
	call.uni (retval0), 
	vprintf, 
	(
	param0, 
	param1
	);
	ld.param.b32 	%r25, [retval0];
	} // callseq 3
$L__BB2_7:
	ld.global.f32 	%f3, [%rd3+8];
	cvt.f64.f32 	%fd3, %f3;
	st.local.f64 	[%rd2], %fd3;
	cvta.global.u64 	%rd20, %rd9;
	{ // callseq 4, 0
	.param .b64 param0;
	st.param.b64 	[param0], %rd20;
	.param .b64 param1;
	st.param.b64 	[param1], %rd7;
	.param .b32 retval0;
	call.uni (retval0), 
	vprintf, 
	(
	param0, 
	param1
	);
	ld.param.b32 	%r27, [retval0];
	} // callseq 4
	add.s32 	%r29, %r103, 3;
	rem.s32 	%r30, %r29, %r12;
	setp.ne.s32 	%p5, %r30, 0;
	@%p5 bra 	$L__BB2_9;
	cvta.global.u64 	%rd23, %rd12;
	{ // callseq 5, 0
	.param .b64 param0;
	st.param.b64 	[param0], %rd23;
	.param .b64 param1;
	st.param.b64 	[param1], 0;
	.param .b32 retval0;
	call.uni (retval0), 
	vprintf, 
	(
	param0, 
	param1
	);
	ld.param.b32 	%r31, [retval0];
	} // callseq 5
$L__BB2_9:
	ld.global.f32 	%f4, [%rd3+12];
	cvt.f64.f32 	%fd4, %f4;
	st.local.f64 	[%rd2], %fd4;
	cvta.global.u64 	%rd25, %rd9;
	{ // callseq 6, 0
	.param .b64 param0;
	st.param.b64 	[param0], %rd25;
	.param .b64 param1;
	st.param.b64 	[param1], %rd7;
	.param .b32 retval0;
	call.uni (retval0), 
	vprintf, 
	(
	param0, 
	param1
	);
	ld.param.b32 	%r33, [retval0];
	} // callseq 6
	add.s32 	%r35, %r103, 4;
	rem.s32 	%r36, %r35, %r12;
	setp.ne.s32 	%p6, %r36, 0;
	@%p6 bra 	$L__BB2_11;
	cvta.global.u64 	%rd28, %rd12;
	{ // callseq 7, 0
	.param .b64 param0;
	st.param.b64 	[param0], %rd28;
	.param .b64 param1;
	st.param.b64 	[param1], 0;
	.param .b32 retval0;
	call.uni (retval0), 
	vprintf, 
	(
	param0, 
	param1
	);
	ld.param.b32 	%r37, [retval0];
	} // callseq 7
$L__BB2_11:
	ld.global.f32 	%f5, [%rd3+16];
	cvt.f64.f32 	%fd5, %f5;
	st.local.f64 	[%rd2], %fd5;
	cvta.global.u64 	%rd30, %rd9;
	{ // callseq 8, 0
	.param .b64 param0;
	st.param.b64 	[param0], %rd30;
	.param .b64 param1;
	st.param.b64 	[param1], %rd7;
	.param .b32 retval0;
	call.uni (retval0), 
	vprintf, 
	(
	param0, 
	param1
	);
	ld.param.b32 	%r39, [retval0];
	} // callseq 8
	add.s32 	%r41, %r103, 5;
	rem.s32 	%r42, %r41, %r12;
	setp.ne.s32 	%p7, %r42, 0;
	@%p7 bra 	$L__BB2_13;
	cvta.global.u64 	%rd33, %rd12;
	{ // callseq 9, 0
	.param .b64 param0;
	st.param.b64 	[param0], %rd33;
	.param .b64 param1;
	st.param.b64 	[param1], 0;
	.param .b32 retval0;
	call.uni (retval0), 
	vprintf, 
	(
	param0, 
	param1
	);
	ld.param.b32 	%r43, [retval0];
	} // callseq 9
$L__BB2_13:
	ld.global.f32 	%f6, [%rd3+20];
	cvt.f64.f32 	%fd6, %f6;
	st.local.f64 	[%rd2], %fd6;
	cvta.global.u64 	%rd35, %rd9;
	{ // callseq 10, 0
	.param .b64 param0;
	st.param.b64 	[param0], %rd35;
	.param .b64 param1;
	st.param.b64 	[param1], %rd7;
	.param .b32 retval0;
	call.uni (retval0), 
	vprintf, 
	(
	param0, 
	param1
	);
	ld.param.b32 	%r45, [retval0];
	} // callseq 10
	add.s32 	%r47, %r103, 6;
	rem.s32 	%r48, %r47, %r12;
	setp.ne.s32 	%p8, %r48, 0;
	@%p8 bra 	$L__BB2_15;
	cvta.global.u64 	%rd38, %rd12;
	{ // callseq 11, 0
	.param .b64 param0;
	st.param.b64 	[param0], %rd38;
	.param .b64 param1;
	st.param.b64 	[param1], 0;
	.param .b32 retval0;
	call.uni (retval0), 
	vprintf, 
	(
	param0, 
	param1
	);
	ld.param.b32 	%r49, [retval0];
	} // callseq 11
$L__BB2_15:
	ld.global.f32 	%f7, [%rd3+24];
	cvt.f64.f32 	%fd7, %f7;
	st.local.f64 	[%rd2], %fd7;
	cvta.global.u64 	%rd40, %rd9;
	{ // callseq 12, 0
	.param .b64 param0;
	st.param.b64 	[param0], %rd40;
	.param .b64 param1;
	st.param.b64 	[param1], %rd7;
	.param .b32 retval0;
	call.uni (retval0), 
	vprintf, 
	(
	param0, 
	param1
	);
	ld.param.b32 	%r51, [retval0];
	} // callseq 12
	add.s32 	%r53, %r103, 7;
	rem.s32 	%r54, %r53, %r12;
	setp.ne.s32 	%p9, %r54, 0;
	@%p9 bra 	$L__BB2_17;
	cvta.global.u64 	%rd43, %rd12;
	{ // callseq 13, 0
	.param .b64 param0;
	st.param.b64 	[param0], %rd43;
	.param .b64 param1;
	st.param.b64 	[param1], 0;
	.param .b32 retval0;
	call.uni (retval0), 
	vprintf, 
	(
	param0, 
	param1
	);
	ld.param.b32 	%r55, [retval0];
	} // callseq 13
$L__BB2_17:
	ld.global.f32 	%f8, [%rd3+28];
	cvt.f64.f32 	%fd8, %f8;
	st.local.f64 	[%rd2], %fd8;
	cvta.global.u64 	%rd45, %rd9;
	{ // callseq 14, 0
	.param .b64 param0;
	st.param.b64 	[param0], %rd45;
	.param .b64 param1;
	st.param.b64 	[param1], %rd7;
	.param .b32 retval0;
	call.uni (retval0), 
	vprintf, 
	(
	param0, 
	param1
	);
	ld.param.b32 	%r57, [retval0];
	} // callseq 14
	add.s32 	%r103, %r103, 8;
	rem.s32 	%r59, %r103, %r12;
	setp.ne.s32 	%p10, %r59, 0;
	@%p10 bra 	$L__BB2_19;
	cvta.global.u64 	%rd48, %rd12;
	{ // callseq 15, 0
	.param .b64 param0;
	st.param.b64 	[param0], %rd48;
	.param .b64 param1;
	st.param.b64 	[param1], 0;
	.param .b32 retval0;
	call.uni (retval0), 
	vprintf, 
	(
	param0, 
	param1
	);
	ld.param.b32 	%r60, [retval0];
	} // callseq 15
$L__BB2_19:
	setp.ne.s32 	%p11, %r103, %r105;
	@%p11 bra 	$L__BB2_3;
$L__BB2_20:
	setp.eq.s32 	%p12, %r1, 0;
	@%p12 bra 	$L__BB2_39;
	and.b32  	%r6, %r11, 3;
	setp.lt.u32 	%p13, %r1, 4;
	@%p13 bra 	$L__BB2_30;
	mul.wide.u32 	%rd49, %r105, 4;
	add.s64 	%rd4, %rd1, %rd49;
	ld.global.f32 	%f9, [%rd4];
	cvt.f64.f32 	%fd9, %f9;
	st.local.f64 	[%rd2], %fd9;
	mov.u64 	%rd50, $str;
	cvta.global.u64 	%rd51, %rd50;
	{ // callseq 16, 0
	.param .b64 param0;
	st.param.b64 	[param0], %rd51;
	.param .b64 param1;
	st.param.b64 	[param1], %rd7;
	.param .b32 retval0;
	call.uni (retval0), 
	vprintf, 
	(
	param0, 
	param1
	);
	ld.param.b32 	%r62, [retval0];
	} // callseq 16
	add.s32 	%r64, %r105, 1;
	rem.s32 	%r65, %r64, %r12;
	setp.ne.s32 	%p14, %r65, 0;
	@%p14 bra 	$L__BB2_24;
	mov.u64 	%rd53, $str$1;
	cvta.global.u64 	%rd54, %rd53;
	{ // callseq 17, 0
	.param .b64 param0;
	st.param.b64 	[param0], %rd54;
	.param .b64 param1;
	st.param.b64 	[param1], 0;
	.param .b32 retval0;
	call.uni (retval0), 
	vprintf, 
	(
	param0, 
	param1
	);
	ld.param.b32 	%r66, [retval0];
	} // callseq 17
$L__BB2_24:
	ld.global.f32 	%f10, [%rd4+4];
	cvt.f64.f32 	%fd10, %f10;
	st.local.f64 	[%rd2], %fd10;
	cvta.global.u64 	%rd56, %rd50;
	{ // callseq 18, 0
	.param .b64 param0;
	st.param.b64 	[param0], %rd56;
	.param .b64 param1;
	st.param.b64 	[param1], %rd7;
	.param .b32 retval0;
	call.uni (retval0), 
	vprintf, 
	(
	param0, 
	param1
	);
	ld.param.b32 	%r68, [retval0];
	} // callseq 18
	add.s32 	%r70, %r105, 2;
	rem.s32 	%r71, %r70, %r12;
	setp.ne.s32 	%p15, %r71, 0;
	@%p15 bra 	$L__BB2_26;
	mov.u64 	%rd58, $str$1;
	cvta.global.u64 	%rd59, %rd58;
	{ // callseq 19, 0
	.param .b64 param0;
	st.param.b64 	[param0], %rd59;
	.param .b64 param1;
	st.param.b64 	[param1], 0;
	.param .b32 retval0;
	call.uni (retval0), 
	vprintf, 
	(
	param0, 
	param1
	);
	ld.param.b32 	%r72, [retval0];
	} // callseq 19
$L__BB2_26:
	ld.global.f32 	%f11, [%rd4+8];
	cvt.f64.f32 	%fd11, %f11;
	st.local.f64 	[%rd2], %fd11;
	cvta.global.u64 	%rd61, %rd50;
	{ // callseq 20, 0
	.param .b64 param0;
	st.param.b64 	[param0], %rd61;
	.param .b64 param1;
	st.param.b64 	[param1], %rd7;
	.param .b32 retval0;
	call.uni (retval0), 
	vprintf, 
	(
	param0, 
	param1
	);
	ld.param.b32 	%r74, [retval0];
	} // callseq 20
	add.s32 	%r76, %r105, 3;
	rem.s32 	%r77, %r76, %r12;
	setp.ne.s32 	%p16, %r77, 0;
	@%p16 bra 	$L__BB2_28;
	mov.u64 	%rd63, $str$1;
	cvta.global.u64 	%rd64, %rd63;
	{ // callseq 21, 0
	.param .b64 param0;
	st.param.b64 	[param0], %rd64;
	.param .b64 param1;
	st.param.b64 	[param1], 0;
	.param .b32 retval0;
	call.uni (retval0), 
	vprintf, 
	(
	param0, 
	param1
	);
	ld.param.b32 	%r78, [retval0];
	} // callseq 21
$L__BB2_28:
	ld.global.f32 	%f12, [%rd4+12];
	cvt.f64.f32 	%fd12, %f12;
	st.local.f64 	[%rd2], %fd12;
	cvta.global.u64 	%rd66, %rd50;
	{ // callseq 22, 0
	.param .b64 param0;
	st.param.b64 	[param0], %rd66;
	.param .b64 param1;
	st.param.b64 	[param1], %rd7;
	.param .b32 retval0;
	call.uni (retval0), 
	vprintf, 
	(
	param0, 
	param1
	);
	ld.param.b32 	%r80, [retval0];
	} // callseq 22
	add.s32 	%r105, %r105, 4;
	rem.s32 	%r82, %r105, %r12;
	setp.ne.s32 	%p17, %r82, 0;
	@%p17 bra 	$L__BB2_30;
	mov.u64 	%rd68, $str$1;
	cvta.global.u64 	%rd69, %rd68;
	{ // callseq 23, 0
	.param .b64 param0;
	st.param.b64 	[param0], %rd69;
	.param .b64 param1;
	st.param.b64 	[param1], 0;
	.param .b32 retval0;
	call.uni (retval0), 
	vprintf, 
	(
	param0, 
	param1
	);
	ld.param.b32 	%r83, [retval0];
	} // callseq 23
$L__BB2_30:
	setp.eq.s32 	%p18, %r6, 0;
	@%p18 bra 	$L__BB2_39;
	setp.eq.s32 	%p19, %r6, 1;
	@%p19 bra 	$L__BB2_36;
	mul.wide.u32 	%rd70, %r105, 4;
	add.s64 	%rd5, %rd1, %rd70;
	ld.global.f32 	%f13, [%rd5];
	cvt.f64.f32 	%fd13, %f13;
	st.local.f64 	[%rd2], %fd13;
	mov.u64 	%rd71, $str;
	cvta.global.u64 	%rd72, %rd71;
	{ // callseq 24, 0
	.param .b64 param0;
	st.param.b64 	[param0], %rd72;
	.param .b64 param1;
	st.param.b64 	[param1], %rd7;
	.param .b32 retval0;
	call.uni (retval0), 
	vprintf, 
	(
	param0, 
	param1
	);
	ld.param.b32 	%r85, [retval0];
	} // callseq 24
	add.s32 	%r87, %r105, 1;
	rem.s32 	%r88, %r87, %r12;
	setp.ne.s32 	%p20, %r88, 0;
	@%p20 bra 	$L__BB2_34;
	mov.u64 	%rd74, $str$1;
	cvta.global.u64 	%rd75, %rd74;
	{ // callseq 25, 0
	.param .b64 param0;
	st.param.b64 	[param0], %rd75;
	.param .b64 param1;
	st.param.b64 	[param1], 0;
	.param .b32 retval0;
	call.uni (retval0), 
	vprintf, 
	(
	param0, 
	param1
	);
	ld.param.b32 	%r89, [retval0];
	} // callseq 25
$L__BB2_34:
	ld.global.f32 	%f14, [%rd5+4];
	cvt.f64.f32 	%fd14, %f14;
	st.local.f64 	[%rd2], %fd14;
	cvta.global.u64 	%rd77, %rd71;
	{ // callseq 26, 0
	.param .b64 param0;
	st.param.b64 	[param0], %rd77;
	.param .b64 param1;
	st.param.b64 	[param1], %rd7;
	.param .b32 retval0;
	call.uni (retval0), 
	vprintf, 
	(
	param0, 
	param1
	);
	ld.param.b32 	%r91, [retval0];
	} // callseq 26
	add.s32 	%r105, %r105, 2;
	rem.s32 	%r93, %r105, %r12;
	setp.ne.s32 	%p21, %r93, 0;
	@%p21 bra 	$L__BB2_36;
	mov.u64 	%rd79, $str$1;
	cvta.global.u64 	%rd80, %rd79;
	{ // callseq 27, 0
	.param .b64 param0;
	st.param.b64 	[param0], %rd80;
	.param .b64 param1;
	st.param.b64 	[param1], 0;
	.param .b32 retval0;
	call.uni (retval0), 
	vprintf, 
	(
	param0, 
	param1
	);
	ld.param.b32 	%r94, [retval0];
	} // callseq 27
$L__BB2_36:
	and.b32  	%r96, %r11, 1;
	setp.eq.b32 	%p22, %r96, 1;
	not.pred 	%p23, %p22;
	@%p23 bra 	$L__BB2_39;
	mul.wide.u32 	%rd81, %r105, 4;
	add.s64 	%rd82, %rd1, %rd81;
	ld.global.f32 	%f15, [%rd82];
	cvt.f64.f32 	%fd15, %f15;
	st.local.f64 	[%rd2], %fd15;
	mov.u64 	%rd83, $str;
	cvta.global.u64 	%rd84, %rd83;
	{ // callseq 28, 0
	.param .b64 param0;
	st.param.b64 	[param0], %rd84;
	.param .b64 param1;
	st.param.b64 	[param1], %rd7;
	.param .b32 retval0;
	call.uni (retval0), 
	vprintf, 
	(
	param0, 
	param1
	);
	ld.param.b32 	%r97, [retval0];
	} // callseq 28
	add.s32 	%r99, %r105, 1;
	rem.s32 	%r100, %r99, %r12;
	setp.ne.s32 	%p24, %r100, 0;
	@%p24 bra 	$L__BB2_39;
	mov.u64 	%rd86, $str$1;
	cvta.global.u64 	%rd87, %rd86;
	{ // callseq 29, 0
	.param .b64 param0;
	st.param.b64 	[param0], %rd87;
	.param .b64 param1;
	st.param.b64 	[param1], 0;
	.param .b32 retval0;
	call.uni (retval0), 
	vprintf, 
	(
	param0, 
	param1
	);
	ld.param.b32 	%r101, [retval0];
	} // callseq 29
$L__BB2_39:
	ret;

}


// ===== COMPILED SASS (sm_100) =====

	.target	sm_100

	.elftype	@"ET_EXEC"


//--------------------- .note.nv.tkinfo           --------------------------
	.section	.note.nv.tkinfo,"",@"SHT_NOTE"
	.sectionflags	@"SHF_NOTE_NV_TKINFO"
	.tkinfo
        /*0018*/ 	.word	0x00000002
        /*0030*/ 	.string	""
        /*0030*/ 	.string	"ptxas"
        /*0030*/ 	.string	"Cuda compilation tools, release 13.0, V13.0.88"
        /*0030*/ 	.string	"Build cuda_13.0.r13.0/compiler.36424714_0"
        /*0030*/ 	.string	"-arch sm_100 -m 64 "



//--------------------- .note.nv.cuinfo           --------------------------
	.section	.note.nv.cuinfo,"",@"SHT_NOTE"
	.sectionflags	@"SHF_NOTE_NV_CUINFO"
        /*0018*/ 	.short	0x0002
        /*001a*/ 	.short	0x0064
        /*001c*/ 	.short	0x0082
	.zero		2


//--------------------- .nv.info                  --------------------------
	.section	.nv.info,"",@"SHT_CUDA_INFO"
	.align	4


	//----- nvinfo : EIATTR_REGCOUNT
	.align		4
        /*0000*/ 	.byte	0x04, 0x2f
        /*0002*/ 	.short	(.L_3 - .L_2)
	.align		4
.L_2:
        /*0004*/ 	.word	index@(_Z7InitMasPfi)
        /*0008*/ 	.word	0x0000000a


	//----- nvinfo : EIATTR_FRAME_SIZE
	.align		4
.L_3:
        /*000c*/ 	.byte	0x04, 0x11
        /*000e*/ 	.short	(.L_5 - .L_4)
	.align		4
.L_4:
        /*0010*/ 	.word	index@(_Z7InitMasPfi)
        /*0014*/ 	.word	0x00000000


	//----- nvinfo : EIATTR_REGCOUNT
	.align		4
.L_5:
        /*0018*/ 	.byte	0x04, 0x2f
        /*001a*/ 	.short	(.L_7 - .L_6)
	.align		4
.L_6:
        /*001c*/ 	.word	index@(_Z7MultMasPfS_S_ii)
        /*0020*/ 	.word	0x00000020


	//----- nvinfo : EIATTR_FRAME_SIZE
	.align		4
.L_7:
        /*0024*/ 	.byte	0x04, 0x11
        /*0026*/ 	.short	(.L_9 - .L_8)
	.align		4
.L_8:
        /*0028*/ 	.word	index@(_Z7MultMasPfS_S_ii)
        /*002c*/ 	.word	0x00000000


	//----- nvinfo : EIATTR_REGCOUNT
	.align		4
.L_9:
        /*0030*/ 	.byte	0x04, 0x2f
        /*0032*/ 	.short	(.L_11 - .L_10)
	.align		4
.L_10:
        /*0034*/ 	.word	index@(_Z8PrintMasPfii)
        /*0038*/ 	.word	0x0000001a


	//----- nvinfo : EIATTR_FRAME_SIZE
	.align		4
.L_11:
        /*003c*/ 	.byte	0x04, 0x11
        /*003e*/ 	.short	(.L_13 - .L_12)
	.align		4
.L_12:
        /*0040*/ 	.word	index@(_Z8PrintMasPfii)
        /*0044*/ 	.word	0x00000008


	//----- nvinfo : EIATTR_MIN_STACK_SIZE
	.align		4
.L_13:
        /*0048*/ 	.byte	0x04, 0x12
        /*004a*/ 	.short	(.L_15 - .L_14)
	.align		4
.L_14:
        /*004c*/ 	.word	index@(_Z8PrintMasPfii)
        /*0050*/ 	.word	0x00000008


	//----- nvinfo : EIATTR_MIN_STACK_SIZE
	.align		4
.L_15:
        /*0054*/ 	.byte	0x04, 0x12
        /*0056*/ 	.short	(.L_17 - .L_16)
	.align		4
.L_16:
        /*0058*/ 	.word	index@(_Z7MultMasPfS_S_ii)
        /*005c*/ 	.word	0x00000000


	//----- nvinfo : EIATTR_MIN_STACK_SIZE
	.align		4
.L_17:
        /*0060*/ 	.byte	0x04, 0x12
        /*0062*/ 	.short	(.L_19 - .L_18)
	.align		4
.L_18:
        /*0064*/ 	.word	index@(_Z7InitMasPfi)
        /*0068*/ 	.word	0x00000000
.L_19:


//--------------------- .nv.compat                --------------------------
	.section	.nv.compat,"",@"SHT_CUDA_COMPAT_INFO"
	.align	4
        /*0000*/ 	.byte	0x02, 0x09, 0x00, 0x00, 0x02, 0x02, 0x01, 0x00, 0x02, 0x05, 0x05, 0x00, 0x03, 0x07, 0x01, 0x01
        /*0010*/ 	.byte	0x02, 0x03, 0x00, 0x00, 0x02, 0x06, 0x01, 0x00, 0x04, 0x0b, 0x08, 0x00, 0x01, 0x00, 0x00, 0x00
        /*0020*/ 	.byte	0x00, 0x00, 0x00, 0x00


//--------------------- .nv.info._Z8PrintMasPfii  --------------------------
	.section	.nv.info._Z8PrintMasPfii,"",@"SHT_CUDA_INFO"
	.sectionflags	@""
	.align	4


	//----- nvinfo : EIATTR_CUDA_API_VERSION
	.align		4
        /*0000*/ 	.byte	0x04, 0x37
        /*0002*/ 	.short	(.L_21 - .L_20)
.L_20:
        /*0004*/ 	.word	0x00000082


	//----- nvinfo : EIATTR_KPARAM_INFO
	.align		4
.L_21:
        /*0008*/ 	.byte	0x04, 0x17
        /*000a*/ 	.short	(.L_23 - .L_22)
.L_22:
        /*000c*/ 	.word	0x00000000
        /*0010*/ 	.short	0x0002
        /*0012*/ 	.short	0x000c
        /*0014*/ 	.byte	0x00, 0xf0, 0x11, 0x00


	//----- nvinfo : EIATTR_KPARAM_INFO
	.align		4
.L_23:
        /*0018*/ 	.byte	0x04, 0x17
        /*001a*/ 	.short	(.L_25 - .L_24)
.L_24:
        /*001c*/ 	.word	0x00000000
        /*0020*/ 	.short	0x0001
        /*0022*/ 	.short	0x0008
        /*0024*/ 	.byte	0x00, 0xf0, 0x11, 0x00


	//----- nvinfo : EIATTR_KPARAM_INFO
	.align		4
.L_25:
        /*0028*/ 	.byte	0x04, 0x17
        /*002a*/ 	.short	(.L_27 - .L_26)
.L_26:
        /*002c*/ 	.word	0x00000000
        /*0030*/ 	.short	0x0000
        /*0032*/ 	.short	0x0000
        /*0034*/ 	.byte	0x00, 0xf5, 0x21, 0x00


	//----- nvinfo : EIATTR_SPARSE_MMA_MASK
	.align		4
.L_27:
        /*0038*/ 	.byte	0x03, 0x50
        /*003a*/ 	.short	0x0000


	//----- nvinfo : EIATTR_MAXREG_COUNT
	.align		4
        /*003c*/ 	.byte	0x03, 0x1b
        /*003e*/ 	.short	0x00ff


	//----- nvinfo : EIATTR_EXTERNS
	.align		4
        /*0040*/ 	.byte	0x04, 0x0f
        /*0042*/ 	.short	(.L_29 - .L_28)


	//   ....[0]....
	.align		4
.L_28:
        /*0044*/ 	.word	index@(vprintf)


	//----- nvinfo : EIATTR_MERCURY_ISA_VERSION
	.align		4
.L_29:
        /*0048*/ 	.byte	0x03, 0x5f
        /*004a*/ 	.short	0x0101


	//----- nvinfo : EIATTR_VRC_CTA_INIT_COUNT
	.align		4
        /*004c*/ 	.byte	0x02, 0x4a
	.zero		1
	.zero		1


	//----- nvinfo : EIATTR_SYSCALL_OFFSETS
	.align		4
        /*0050*/ 	.byte	0x04, 0x46
        /*0052*/ 	.short	(.L_31 - .L_30)


	//   ....[0]....
.L_30:
        /*0054*/ 	.word	0x000001e0


	//   ....[1]....
        /*0058*/ 	.word	0x00000410


	//   ....[2]....
        /*005c*/ 	.word	0x000004e0


	//   ....[3]....
        /*0060*/ 	.word	0x00000710


	//   ....[4]....
        /*0064*/ 	.word	0x000007e0


	//   ....[5]....
        /*0068*/ 	.word	0x00000a10


	//   ....[6]....
        /*006c*/ 	.word	0x00000ae0


	//   ....[7]....
        /*0070*/ 	.word	0x00000d10


	//   ....[8]....
        /*0074*/ 	.word	0x00000de0


	//   ....[9]....
        /*0078*/ 	.word	0x00001010


	//   ....[10]....
        /*007c*/ 	.word	0x000010e0


	//   ....[11]....
        /*0080*/ 	.word	0x00001310


	//   ....[12]....
        /*0084*/ 	.word	0x000013e0


	//   ....[13]....
        /*0088*/ 	.word	0x00001610


	//   ....[14]....
        /*008c*/ 	.word	0x000016e0


	//   ....[15]....
        /*0090*/ 	.word	0x00001910


	//   ....[16]....
        /*0094*/ 	.word	0x00001a90


	//   ....[17]....
        /*0098*/ 	.word	0x00001cb0


	//   ....[18]....
        /*009c*/ 	.word	0x00001d70


	//   ....[19]....
        /*00a0*/ 	.word	0x00001f90


	//   ....[20]....
        /*00a4*/ 	.word	0x00002050


	//   ....[21]....
        /*00a8*/ 	.word	0x00002270


	//   ....[22]....
        /*00ac*/ 	.word	0x00002330


	//   ....[23]....
        /*00b0*/ 	.word	0x00002550


	//   ....[24]....
        /*00b4*/ 	.word	0x00002670


	//   ....[25]....
        /*00b8*/ 	.word	0x00002890


	//   ....[26]....
        /*00bc*/ 	.word	0x00002950


	//   ....[27]....
        /*00c0*/ 	.word	0x00002b80


	//   ....[28]....
        /*00c4*/ 	.word	0x00002ca0


	//   ....[29]....
        /*00c8*/ 	.word	0x00002ec0


	//----- nvinfo : EIATTR_EXIT_INSTR_OFFSETS
	.align		4
.L_31:
        /*00cc*/ 	.byte	0x04, 0x1c
        /*00ce*/ 	.short	(.L_33 - .L_32)


	//   ....[0]....
.L_32:
        /*00d0*/ 	.word	0x00000070


	//   ....[1]....
        /*00d4*/ 	.word	0x00001970


	//   ....[2]....
        /*00d8*/ 	.word	0x00002570


	//   ....[3]....
        /*00dc*/ 	.word	0x00002bc0


	//   ....[4]....
        /*00e0*/ 	.word	0x00002e40


	//   ....[5]....
        /*00e4*/ 	.word	0x00002ed0


	//----- nvinfo : EIATTR_CRS_STACK_SIZE
	.align		4
.L_33:
        /*00e8*/ 	.byte	0x04, 0x1e
        /*00ea*/ 	.short	(.L_35 - .L_34)
.L_34:
        /*00ec*/ 	.word	0x00000000


	//----- nvinfo : EIATTR_CBANK_PARAM_SIZE
	.align		4
.L_35:
        /*00f0*/ 	.byte	0x03, 0x19
        /*00f2*/ 	.short	0x0010


	//----- nvinfo : EIATTR_PARAM_CBANK
	.align		4
        /*00f4*/ 	.byte	0x04, 0x0a
        /*00f6*/ 	.short	(.L_37 - .L_36)
	.align		4
.L_36:
        /*00f8*/ 	.word	index@(.nv.constant0._Z8PrintMasPfii)
        /*00fc*/ 	.short	0x0380
        /*00fe*/ 	.short	0x0010


	//----- nvinfo : EIATTR_SW_WAR
	.align		4
.L_37:
        /*0100*/ 	.byte	0x04, 0x36
        /*0102*/ 	.short	(.L_39 - .L_38)
.L_38:
        /*0104*/ 	.word	0x00000008
.L_39:


//--------------------- .nv.info._Z7MultMasPfS_S_ii --------------------------
	.section	.nv.info._Z7MultMasPfS_S_ii,"",@"SHT_CUDA_INFO"
	.sectionflags	@""
	.align	4


	//----- nvinfo : EIATTR_CUDA_API_VERSION
	.align		4
        /*0000*/ 	.byte	0x04, 0x37
        /*0002*/ 	.short	(.L_41 - .L_40)
.L_40:
        /*0004*/ 	.word	0x00000082


	//----- nvinfo : EIATTR_KPARAM_INFO
	.align		4
.L_41:
        /*0008*/ 	.byte	0x04, 0x17
        /*000a*/ 	.short	(.L_43 - .L_42)
.L_42:
        /*000c*/ 	.word	0x00000000
        /*0010*/ 	.short	0x0004
        /*0012*/ 	.short	0x001c
        /*0014*/ 	.byte	0x00, 0xf0, 0x11, 0x00


	//----- nvinfo : EIATTR_KPARAM_INFO
	.align		4
.L_43:
        /*0018*/ 	.byte	0x04, 0x17
        /*001a*/ 	.short	(.L_45 - .L_44)
.L_44:
        /*001c*/ 	.word	0x00000000
        /*0020*/ 	.short	0x0003
        /*0022*/ 	.short	0x0018
        /*0024*/ 	.byte	0x00, 0xf0, 0x11, 0x00


	//----- nvinfo : EIATTR_KPARAM_INFO
	.align		4
.L_45:
        /*0028*/ 	.byte	0x04, 0x17
        /*002a*/ 	.short	(.L_47 - .L_46)
.L_46:
        /*002c*/ 	.word	0x00000000
        /*0030*/ 	.short	0x0002
        /*0032*/ 	.short	0x0010
        /*0034*/ 	.byte	0x00, 0xf5, 0x21, 0x00


	//----- nvinfo : EIATTR_KPARAM_INFO
	.align		4
.L_47:
        /*0038*/ 	.byte	0x04, 0x17
        /*003a*/ 	.short	(.L_49 - .L_48)
.L_48:
        /*003c*/ 	.word	0x00000000
        /*0040*/ 	.short	0x0001
        /*0042*/ 	.short	0x0008
        /*0044*/ 	.byte	0x00, 0xf5, 0x21, 0x00


	//----- nvinfo : EIATTR_KPARAM_INFO
	.align		4
.L_49:
        /*0048*/ 	.byte	0x04, 0x17
        /*004a*/ 	.short	(.L_51 - .L_50)
.L_50:
        /*004c*/ 	.word	0x00000000
        /*0050*/ 	.short	0x0000
        /*0052*/ 	.short	0x0000
        /*0054*/ 	.byte	0x00, 0xf5, 0x21, 0x00


	//----- nvinfo : EIATTR_SPARSE_MMA_MASK
	.align		4
.L_51:
        /*0058*/ 	.byte	0x03, 0x50
        /*005a*/ 	.short	0x0000


	//----- nvinfo : EIATTR_MAXREG_COUNT
	.align		4
        /*005c*/ 	.byte	0x03, 0x1b
        /*005e*/ 	.short	0x00ff


	//----- nvinfo : EIATTR_MERCURY_ISA_VERSION
	.align		4
        /*0060*/ 	.byte	0x03, 0x5f
        /*0062*/ 	.short	0x0101


	//----- nvinfo : EIATTR_VRC_CTA_INIT_COUNT
	.align		4
        /*0064*/ 	.byte	0x02, 0x4a
	.zero		1
	.zero		1


	//----- nvinfo : EIATTR_EXIT_INSTR_OFFSETS
	.align		4
        /*0068*/ 	.byte	0x04, 0x1c
        /*006a*/ 	.short	(.L_53 - .L_52)


	//   ....[0]....
.L_52:
        /*006c*/ 	.word	0x000008f0


	//----- nvinfo : EIATTR_CBANK_PARAM_SIZE
	.align		4
.L_53:
        /*0070*/ 	.byte	0x03, 0x19
        /*0072*/ 	.short	0x0020


	//----- nvinfo : EIATTR_PARAM_CBANK
	.align		4
        /*0074*/ 	.byte	0x04, 0x0a
        /*0076*/ 	.short	(.L_55 - .L_54)
	.align		4
.L_54:
        /*0078*/ 	.word	index@(.nv.constant0._Z7MultMasPfS_S_ii)
        /*007c*/ 	.short	0x0380
        /*007e*/ 	.short	0x0020


	//----- nvinfo : EIATTR_SW_WAR
	.align		4
.L_55:
        /*0080*/ 	.byte	0x04, 0x36
        /*0082*/ 	.short	(.L_57 - .L_56)
.L_56:
        /*0084*/ 	.word	0x00000008
.L_57:


//--------------------- .nv.info._Z7InitMasPfi    --------------------------
	.section	.nv.info._Z7InitMasPfi,"",@"SHT_CUDA_INFO"
	.sectionflags	@""
	.align	4


	//----- nvinfo : EIATTR_CUDA_API_VERSION
	.align		4
        /*0000*/ 	.byte	0x04, 0x37
        /*0002*/ 	.short	(.L_59 - .L_58)
.L_58:
        /*0004*/ 	.word	0x00000082


	//----- nvinfo : EIATTR_KPARAM_INFO
	.align		4
.L_59:
        /*0008*/ 	.byte	0x04, 0x17
        /*000a*/ 	.short	(.L_61 - .L_60)
.L_60:
        /*000c*/ 	.word	0x00000000
        /*0010*/ 	.short	0x0001
        /*0012*/ 	.short	0x0008
        /*0014*/ 	.byte	0x00, 0xf0, 0x11, 0x00


	//----- nvinfo : EIATTR_KPARAM_INFO
	.align		4
.L_61:
        /*0018*/ 	.byte	0x04, 0x17
        /*001a*/ 	.short	(.L_63 - .L_62)
.L_62:
        /*001c*/ 	.word	0x00000000
        /*0020*/ 	.short	0x0000
        /*0022*/ 	.short	0x0000
        /*0024*/ 	.byte	0x00, 0xf5, 0x21, 0x00


	//----- nvinfo : EIATTR_SPARSE_MMA_MASK
	.align		4
.L_63:
        /*0028*/ 	.byte	0x03, 0x50
        /*002a*/ 	.short	0x0000


	//----- nvinfo : EIATTR_MAXREG_COUNT
	.align		4
        /*002c*/ 	.byte	0x03, 0x1b
        /*002e*/ 	.short	0x00ff


	//----- nvinfo : EIATTR_MERCURY_ISA_VERSION
	.align		4
        /*0030*/ 	.byte	0x03, 0x5f
        /*0032*/ 	.short	0x0101


	//----- nvinfo : EIATTR_VRC_CTA_INIT_COUNT
	.align		4
        /*0034*/ 	.byte	0x02, 0x4a
	.zero		1
	.zero		1


	//----- nvinfo : EIATTR_EXIT_INSTR_OFFSETS
	.align		4
        /*0038*/ 	.byte	0x04, 0x1c
        /*003a*/ 	.short	(.L_65 - .L_64)


	//   ....[0]....
.L_64:
        /*003c*/ 	.word	0x00000120


	//----- nvinfo : EIATTR_CBANK_PARAM_SIZE
	.align		4
.L_65:
        /*0040*/ 	.byte	0x03, 0x19
        /*0042*/ 	.short	0x000c


	//----- nvinfo : EIATTR_PARAM_CBANK
	.align		4
        /*0044*/ 	.byte	0x04, 0x0a
        /*0046*/ 	.short	(.L_67 - .L_66)
	.align		4
.L_66:
        /*0048*/ 	.word	index@(.nv.constant0._Z7InitMasPfi)
        /*004c*/ 	.short	0x0380
        /*004e*/ 	.short	0x000c


	//----- nvinfo : EIATTR_SW_WAR
	.align		4
.L_67:
        /*0050*/ 	.byte	0x04, 0x36
        /*0052*/ 	.short	(.L_69 - .L_68)
.L_68:
        /*0054*/ 	.word	0x00000008
.L_69:


//--------------------- .nv.callgraph             --------------------------
	.section	.nv.callgraph,"",@"SHT_CUDA_CALLGRAPH"
	.align	4
	.sectionentsize	8
	.align		4
        /*0000*/ 	.word	0x00000000
	.align		4
        /*0004*/ 	.word	0xffffffff
	.align		4
        /*0008*/ 	.word	index@(_Z8PrintMasPfii)
	.align		4
        /*000c*/ 	.word	index@(vprintf)
	.align		4
        /*0010*/ 	.word	0x00000000
	.align		4
        /*0014*/ 	.word	0xfffffffe
	.align		4
        /*0018*/ 	.word	0x00000000
	.align		4
        /*001c*/ 	.word	0xfffffffd
	.align		4
        /*0020*/ 	.word	0x00000000
	.align		4
        /*0024*/ 	.word	0xfffffffc


//--------------------- .nv.constant4             --------------------------
	.section	.nv.constant4,"a",@progbits
	.align	8
	.align		8
.nv.constant4:
        /*0000*/ 	.dword	vprintf
	.align		8
        /*0008*/ 	.dword	$str
	.align		8
        /*0010*/ 	.dword	$str$1


//--------------------- .text._Z8PrintMasPfii     --------------------------
	.section	.text._Z8PrintMasPfii,"ax",@progbits
	.align	128
        .global         _Z8PrintMasPfii
        .type           _Z8PrintMasPfii,@function
        .size           _Z8PrintMasPfii,(.L_x_47 - _Z8PrintMasPfii)
        .other          _Z8PrintMasPfii,@"STO_CUDA_ENTRY STV_DEFAULT"
_Z8PrintMasPfii:
.text._Z8PrintMasPfii:
[----:B------:R-:W0:Y:S08]  /*0000*/  LDC R1, c[0x0][0x37c] ;  /* 0x0000df00ff017b82 */ /* 0x000e300000000800 */
[----:B------:R-:W1:Y:S01]  /*0010*/  LDC R0, c[0x0][0x388] ;  /* 0x0000e200ff007b82 */ /* 0x000e620000000800 */
[----:B------:R-:W2:Y:S01]  /*0020*/  LDCU UR4, c[0x0][0x2f8] ;  /* 0x00005f00ff0477ac */ /* 0x000ea20008000800 */
[----:B0-----:R-:W-:Y:S01]  /*0030*/  VIADD R1, R1, 0xfffffff8 ;  /* 0xfffffff801017836 */ /* 0x001fe20000000000 */
[----:B------:R-:W0:Y:S04]  /*0040*/  LDCU UR5, c[0x0][0x2fc] ;  /* 0x00005f80ff0577ac */ /* 0x000e280008000800 */
[----:B--2---:R-:W-:-:S02]  /*0050*/  IADD3 R18, P1, PT, R1, UR4, RZ ;  /* 0x0000000401127c10 */ /* 0x004fc4000ff3e0ff */
[----:B-1----:R-:W-:-:S13]  /*0060*/  ISETP.GE.AND P0, PT, R0, 0x1, PT ;  /* 0x000000010000780c */ /* 0x002fda0003f06270 */
[----:B0-----:R-:W-:Y:S05]  /*0070*/  @!P0 EXIT ;  /* 0x000000000000894d */ /* 0x001fea0003800000 */
[C---:B------:R-:W-:Y:S01]  /*0080*/  ISETP.GE.U32.AND P0, PT, R0.reuse, 0x8, PT ;  /* 0x000000080000780c */ /* 0x040fe20003f06070 */
[----:B------:R-:W0:Y:S01]  /*0090*/  LDCU.64 UR36, c[0x0][0x358] ;  /* 0x00006b00ff2477ac */ /* 0x000e220008000a00 */
[----:B------:R-:W-:Y:S01]  /*00a0*/  IMAD.X R2, RZ, RZ, UR5, P1 ;  /* 0x00000005ff027e24 */ /* 0x000fe200088e06ff */
[----:B------:R-:W-:Y:S01]  /*00b0*/  LOP3.LUT R23, R0, 0x7, RZ, 0xc0, !PT ;  /* 0x0000000700177812 */ /* 0x000fe200078ec0ff */
[----:B------:R-:W-:-:S09]  /*00c0*/  IMAD.MOV.U32 R19, RZ, RZ, RZ ;  /* 0x000000ffff137224 */ /* 0x000fd200078e00ff */
[----:B------:R-:W-:Y:S05]  /*00d0*/  @!P0 BRA `(.L_x_0) ;  /* 0x0000001800208947 */ /* 0x000fea0003800000 */
[----:B------:R-:W-:Y:S01]  /*00e0*/  BSSY.RECONVERGENT B7, `(.L_x_0) ;  /* 0x0000187000077945 */ /* 0x000fe20003800200 */
[----:B------:R-:W-:Y:S01]  /*00f0*/  LOP3.LUT R19, R0, 0x7ffffff8, RZ, 0xc0, !PT ;  /* 0x7ffffff800137812 */ /* 0x000fe200078ec0ff */
[----:B------:R-:W-:-:S07]  /*0100*/  IMAD.MOV.U32 R22, RZ, RZ, RZ ;  /* 0x000000ffff167224 */ /* 0x000fce00078e00ff */
.L_x_25:
[----:B------:R-:W1:Y:S01]  /*0110*/  LDC.64 R16, c[0x0][0x380] ;  /* 0x0000e000ff107b82 */ /* 0x000e620000000a00 */
[----:B------:R-:W-:Y:S01]  /*0120*/  MOV R8, 0x0 ;  /* 0x0000000000087802 */ /* 0x000fe20000000f00 */
[----:B------:R-:W2:Y:S01]  /*0130*/  LDCU.64 UR4, c[0x4][0x8] ;  /* 0x01000100ff0477ac */ /* 0x000ea20008000a00 */
[----:B-1----:R-:W-:-:S05]  /*0140*/  IMAD.WIDE.U32 R16, R22, 0x4, R16 ;  /* 0x0000000416107825 */ /* 0x002fca00078e0010 */
[----:B0-----:R-:W3:Y:S01]  /*0150*/  LDG.E R0, desc[UR36][R16.64] ;  /* 0x0000002410007981 */ /* 0x001ee2000c1e1900 */
[----:B------:R-:W0:Y:S01]  /*0160*/  LDC.64 R8, c[0x4][R8] ;  /* 0x0100000008087b82 */ /* 0x000e220000000a00 */
[----:B--2---:R-:W-:Y:S01]  /*0170*/  IMAD.U32 R4, RZ, RZ, UR4 ;  /* 0x00000004ff047e24 */ /* 0x004fe2000f8e00ff */
[----:B------:R-:W-:Y:S01]  /*0180*/  MOV R5, UR5 ;  /* 0x0000000500057c02 */ /* 0x000fe20008000f00 */
[----:B------:R-:W-:Y:S02]  /*0190*/  IMAD.MOV.U32 R6, RZ, RZ, R18 ;  /* 0x000000ffff067224 */ /* 0x000fe400078e0012 */
[----:B------:R-:W-:Y:S01]  /*01a0*/  IMAD.MOV.U32 R7, RZ, RZ, R2 ;  /* 0x000000ffff077224 */ /* 0x000fe200078e0002 */
[----:B---3--:R-:W1:Y:S02]  /*01b0*/  F2F.F64.F32 R10, R0 ;  /* 0x00000000000a7310 */ /* 0x008e640000201800 */
[----:B01----:R1:W-:Y:S04]  /*01c0*/  STL.64 [R1], R10 ;  /* 0x0000000a01007387 */ /* 0x0033e80000100a00 */
[----:B------:R-:W-:-:S07]  /*01d0*/  LEPC R20, `(.L_x_1) ;  /* 0x000000001014794e */ /* 0x000fce0000000000 */
[----:B-1----:R-:W-:Y:S05]  /*01e0*/  CALL.ABS.NOINC R8 ;  /* 0x0000000008007343 */ /* 0x002fea0003c00000 */
.L_x_1:
[----:B------:R-:W0:Y:S01]  /*01f0*/  LDC R9, c[0x0][0x38c] ;  /* 0x0000e300ff097b82 */ /* 0x000e220000000800 */
[----:B------:R-:W-:Y:S01]  /*0200*/  VIADD R0, R22, 0x1 ;  /* 0x0000000116007836 */ /* 0x000fe20000000000 */
[----:B------:R-:W-:Y:S04]  /*0210*/  BSSY.RECONVERGENT B6, `(.L_x_2) ;  /* 0x0000021000067945 */ /* 0x000fe80003800200 */
[----:B------:R-:W-:Y:S02]  /*0220*/  IABS R8, R0 ;  /* 0x0000000000087213 */ /* 0x000fe40000000000 */
[----:B------:R-:W-:Y:S02]  /*0230*/  ISETP.GE.AND P2, PT, R0, RZ, PT ;  /* 0x000000ff0000720c */ /* 0x000fe40003f46270 */
[----:B0-----:R-:W-:-:S04]  /*0240*/  IABS R6, R9 ;  /* 0x0000000900067213 */ /* 0x001fc80000000000 */
[----:B------:R-:W0:Y:S08]  /*0250*/  I2F.RP R3, R6 ;  /* 0x0000000600037306 */ /* 0x000e300000209400 */
[----:B0-----:R-:W0:Y:S02]  /*0260*/  MUFU.RCP R3, R3 ;  /* 0x0000000300037308 */ /* 0x001e240000001000 */
[----:B0-----:R-:W-:-:S06]  /*0270*/  VIADD R4, R3, 0xffffffe ;  /* 0x0ffffffe03047836 */ /* 0x001fcc0000000000 */
[----:B------:R0:W1:Y:S02]  /*0280*/  F2I.FTZ.U32.TRUNC.NTZ R5, R4 ;  /* 0x0000000400057305 */ /* 0x000064000021f000 */
[----:B0-----:R-:W-:Y:S02]  /*0290*/  HFMA2 R4, -RZ, RZ, 0, 0 ;  /* 0x00000000ff047431 */ /* 0x001fe400000001ff */
[----:B-1----:R-:W-:-:S04]  /*02a0*/  IMAD.MOV R7, RZ, RZ, -R5 ;  /* 0x000000ffff077224 */ /* 0x002fc800078e0a05 */
[----:B------:R-:W-:-:S04]  /*02b0*/  IMAD R7, R7, R6, RZ ;  /* 0x0000000607077224 */ /* 0x000fc800078e02ff */
[----:B------:R-:W-:-:S04]  /*02c0*/  IMAD.HI.U32 R5, R5, R7, R4 ;  /* 0x0000000705057227 */ /* 0x000fc800078e0004 */
[----:B------:R-:W-:-:S04]  /*02d0*/  IMAD.MOV.U32 R7, RZ, RZ, R8 ;  /* 0x000000ffff077224 */ /* 0x000fc800078e0008 */
[----:B------:R-:W-:-:S04]  /*02e0*/  IMAD.HI.U32 R5, R5, R7, RZ ;  /* 0x0000000705057227 */ /* 0x000fc800078e00ff */
[----:B------:R-:W-:-:S04]  /*02f0*/  IMAD.MOV R5, RZ, RZ, -R5 ;  /* 0x000000ffff057224 */ /* 0x000fc800078e0a05 */
[----:B------:R-:W-:-:S05]  /*0300*/  IMAD R3, R6, R5, R7 ;  /* 0x0000000506037224 */ /* 0x000fca00078e0207 */
[----:B------:R-:W-:-:S13]  /*0310*/  ISETP.GT.U32.AND P0, PT, R6, R3, PT ;  /* 0x000000030600720c */ /* 0x000fda0003f04070 */
[----:B------:R-:W-:Y:S01]  /*0320*/  @!P0 IMAD.IADD R3, R3, 0x1, -R6 ;  /* 0x0000000103038824 */ /* 0x000fe200078e0a06 */
[----:B------:R-:W-:-:S04]  /*0330*/  ISETP.NE.AND P0, PT, R9, RZ, PT ;  /* 0x000000ff0900720c */ /* 0x000fc80003f05270 */
[----:B------:R-:W-:-:S13]  /*0340*/  ISETP.GT.U32.AND P1, PT, R6, R3, PT ;  /* 0x000000030600720c */ /* 0x000fda0003f24070 */
[----:B------:R-:W-:-:S04]  /*0350*/  @!P1 IMAD.IADD R3, R3, 0x1, -R6 ;  /* 0x0000000103039824 */ /* 0x000fc800078e0a06 */
[----:B------:R-:W-:Y:S01]  /*0360*/  @!P2 IMAD.MOV R3, RZ, RZ, -R3 ;  /* 0x000000ffff03a224 */ /* 0x000fe200078e0a03 */
[----:B------:R-:W-:-:S04]  /*0370*/  @!P0 LOP3.LUT R3, RZ, R9, RZ, 0x33, !PT ;  /* 0x00000009ff038212 */ /* 0x000fc800078e33ff */
[----:B------:R-:W-:-:S13]  /*0380*/  ISETP.NE.AND P0, PT, R3, RZ, PT ;  /* 0x000000ff0300720c */ /* 0x000fda0003f05270 */
[----:B------:R-:W-:Y:S05]  /*0390*/  @P0 BRA `(.L_x_3) ;  /* 0x0000000000200947 */ /* 0x000fea0003800000 */
[----:B------:R-:W-:Y:S01]  /*03a0*/  MOV R0, 0x0 ;  /* 0x0000000000007802 */ /* 0x000fe20000000f00 */
[----:B------:R-:W0:Y:S01]  /*03b0*/  LDCU.64 UR4, c[0x4][0x10] ;  /* 0x01000200ff0477ac */ /* 0x000e220008000a00 */
[----:B------:R-:W-:Y:S02]  /*03c0*/  CS2R R6, SRZ ;  /* 0x0000000000067805 */ /* 0x000fe4000001ff00 */
[----:B------:R1:W2:Y:S01]  /*03d0*/  LDC.64 R8, c[0x4][R0] ;  /* 0x0100000000087b82 */ /* 0x0002a20000000a00 */
[----:B0-----:R-:W-:Y:S01]  /*03e0*/  MOV R4, UR4 ;  /* 0x0000000400047c02 */ /* 0x001fe20008000f00 */
[----:B-1----:R-:W-:-:S07]  /*03f0*/  IMAD.U32 R5, RZ, RZ, UR5 ;  /* 0x00000005ff057e24 */ /* 0x002fce000f8e00ff */
[----:B------:R-:W-:-:S07]  /*0400*/  LEPC R20, `(.L_x_3) ;  /* 0x000000001014794e */ /* 0x000fce0000000000 */
[----:B--2---:R-:W-:Y:S05]  /*0410*/  CALL.ABS.NOINC R8 ;  /* 0x0000000008007343 */ /* 0x004fea0003c00000 */
.L_x_3:
[----:B------:R-:W-:Y:S05]  /*0420*/  BSYNC.RECONVERGENT B6 ;  /* 0x0000000000067941 */ /* 0x000fea0003800200 */
.L_x_2:
[----:B------:R-:W2:Y:S01]  /*0430*/  LDG.E R0, desc[UR36][R16.64+0x4] ;  /* 0x0000042410007981 */ /* 0x000ea2000c1e1900 */
[----:B------:R-:W-:Y:S01]  /*0440*/  MOV R8, 0x0 ;  /* 0x0000000000087802 */ /* 0x000fe20000000f00 */
[----:B------:R-:W0:Y:S01]  /*0450*/  LDCU.64 UR4, c[0x4][0x8] ;  /* 0x01000100ff0477ac */ /* 0x000e220008000a00 */
[----:B------:R-:W-:Y:S02]  /*0460*/  IMAD.MOV.U32 R6, RZ, RZ, R18 ;  /* 0x000000ffff067224 */ /* 0x000fe400078e0012 */
[----:B------:R-:W-:Y:S02]  /*0470*/  IMAD.MOV.U32 R7, RZ, RZ, R2 ;  /* 0x000000ffff077224 */ /* 0x000fe400078e0002 */
[----:B------:R-:W1:Y:S01]  /*0480*/  LDC.64 R8, c[0x4][R8] ;  /* 0x0100000008087b82 */ /* 0x000e620000000a00 */
[----:B0-----:R-:W-:Y:S02]  /*0490*/  IMAD.U32 R4, RZ, RZ, UR4 ;  /* 0x00000004ff047e24 */ /* 0x001fe4000f8e00ff */
[----:B------:R-:W-:Y:S01]  /*04a0*/  IMAD.U32 R5, RZ, RZ, UR5 ;  /* 0x00000005ff057e24 */ /* 0x000fe2000f8e00ff */
[----:B--2---:R-:W0:Y:S02]  /*04b0*/  F2F.F64.F32 R10, R0 ;  /* 0x00000000000a7310 */ /* 0x004e240000201800 */
[----:B01----:R0:W-:Y:S04]  /*04c0*/  STL.64 [R1], R10 ;  /* 0x0000000a01007387 */ /* 0x0031e80000100a00 */
[----:B------:R-:W-:-:S07]  /*04d0*/  LEPC R20, `(.L_x_4) ;  /* 0x000000001014794e */ /* 0x000fce0000000000 */
[----:B0-----:R-:W-:Y:S05]  /*04e0*/  CALL.ABS.NOINC R8 ;  /* 0x0000000008007343 */ /* 0x001fea0003c00000 */
.L_x_4:
[----:B------:R-:W0:Y:S01]  /*04f0*/  LDC R9, c[0x0][0x38c] ;  /* 0x0000e300ff097b82 */ /* 0x000e220000000800 */
[----:B------:R-:W-:Y:S01]  /*0500*/  VIADD R0, R22, 0x2 ;  /* 0x0000000216007836 */ /* 0x000fe20000000000 */
[----:B------:R-:W-:Y:S01]  /*0510*/  BSSY.RECONVERGENT B6, `(.L_x_5) ;  /* 0x0000021000067945 */ /* 0x000fe20003800200 */
[----:B------:R-:W-:-:S03]  /*0520*/  IMAD.MOV.U32 R4, RZ, RZ, RZ ;  /* 0x000000ffff047224 */ /* 0x000fc600078e00ff */
[----:B------:R-:W-:Y:S02]  /*0530*/  IABS R8, R0 ;  /* 0x0000000000087213 */ /* 0x000fe40000000000 */
[----:B------:R-:W-:Y:S02]  /*0540*/  ISETP.GE.AND P1, PT, R0, RZ, PT ;  /* 0x000000ff0000720c */ /* 0x000fe40003f26270 */
[----:B0-----:R-:W-:Y:S02]  /*0550*/  IABS R6, R9 ;  /* 0x0000000900067213 */ /* 0x001fe40000000000 */
[----:B------:R-:W-:Y:S02]  /*0560*/  ISETP.NE.AND P2, PT, R9, RZ, PT ;  /* 0x000000ff0900720c */ /* 0x000fe40003f45270 */
[----:B------:R-:W0:Y:S08]  /*0570*/  I2F.RP R3, R6 ;  /* 0x0000000600037306 */ /* 0x000e300000209400 */
[----:B0-----:R-:W0:Y:S02]  /*0580*/  MUFU.RCP R3, R3 ;  /* 0x0000000300037308 */ /* 0x001e240000001000 */
[----:B0-----:R-:W-:-:S06]  /*0590*/  IADD3 R5, PT, PT, R3, 0xffffffe, RZ ;  /* 0x0ffffffe03057810 */ /* 0x001fcc0007ffe0ff */
[----:B------:R-:W0:Y:S02]  /*05a0*/  F2I.FTZ.U32.TRUNC.NTZ R5, R5 ;  /* 0x0000000500057305 */ /* 0x000e24000021f000 */
[----:B0-----:R-:W-:-:S04]  /*05b0*/  IMAD.MOV R7, RZ, RZ, -R5 ;  /* 0x000000ffff077224 */ /* 0x001fc800078e0a05 */
[----:B------:R-:W-:-:S04]  /*05c0*/  IMAD R7, R7, R6, RZ ;  /* 0x0000000607077224 */ /* 0x000fc800078e02ff */
[----:B------:R-:W-:-:S04]  /*05d0*/  IMAD.HI.U32 R7, R5, R7, R4 ;  /* 0x0000000705077227 */ /* 0x000fc800078e0004 */
[----:B------:R-:W-:-:S04]  /*05e0*/  IMAD.MOV.U32 R4, RZ, RZ, R8 ;  /* 0x000000ffff047224 */ /* 0x000fc800078e0008 */
[----:B------:R-:W-:-:S04]  /*05f0*/  IMAD.HI.U32 R3, R7, R4, RZ ;  /* 0x0000000407037227 */ /* 0x000fc800078e00ff */
[----:B------:R-:W-:-:S04]  /*0600*/  IMAD.MOV R3, RZ, RZ, -R3 ;  /* 0x000000ffff037224 */ /* 0x000fc800078e0a03 */
[----:B------:R-:W-:-:S05]  /*0610*/  IMAD R3, R6, R3, R4 ;  /* 0x0000000306037224 */ /* 0x000fca00078e0204 */
[----:B------:R-:W-:-:S13]  /*0620*/  ISETP.GT.U32.AND P0, PT, R6, R3, PT ;  /* 0x000000030600720c */ /* 0x000fda0003f04070 */
[----:B------:R-:W-:-:S04]  /*0630*/  @!P0 IADD3 R3, PT, PT, R3, -R6, RZ ;  /* 0x8000000603038210 */ /* 0x000fc80007ffe0ff */
        /* <DEDUP_REMOVED lines=10> */
[----:B0-----:R-:W-:Y:S02]  /*06e0*/  IMAD.U32 R4, RZ, RZ, UR4 ;  /* 0x00000004ff047e24 */ /* 0x001fe4000f8e00ff */
[----:B-1----:R-:W-:-:S07]  /*06f0*/  IMAD.U32 R5, RZ, RZ, UR5 ;  /* 0x00000005ff057e24 */ /* 0x002fce000f8e00ff */
[----:B------:R-:W-:-:S07]  /*0700*/  LEPC R20, `(.L_x_6) ;  /* 0x000000001014794e */ /* 0x000fce0000000000 */
[----:B--2---:R-:W-:Y:S05]  /*0710*/  CALL.ABS.NOINC R8 ;  /* 0x0000000008007343 */ /* 0x004fea0003c00000 */
.L_x_6:
[----:B------:R-:W-:Y:S05]  /*0720*/  BSYNC.RECONVERGENT B6 ;  /* 0x0000000000067941 */ /* 0x000fea0003800200 */
.L_x_5:
[----:B------:R-:W2:Y:S01]  /*0730*/  LDG.E R0, desc[UR36][R16.64+0x8] ;  /* 0x0000082410007981 */ /* 0x000ea2000c1e1900 */
[----:B------:R-:W-:Y:S01]  /*0740*/  MOV R8, 0x0 ;  /* 0x0000000000087802 */ /* 0x000fe20000000f00 */
[----:B------:R-:W0:Y:S01]  /*0750*/  LDCU.64 UR4, c[0x4][0x8] ;  /* 0x01000100ff0477ac */ /* 0x000e220008000a00 */
[----:B------:R-:W-:Y:S02]  /*0760*/  IMAD.MOV.U32 R6, RZ, RZ, R18 ;  /* 0x000000ffff067224 */ /* 0x000fe400078e0012 */
[----:B------:R-:W-:Y:S02]  /*0770*/  IMAD.MOV.U32 R7, RZ, RZ, R2 ;  /* 0x000000ffff077224 */ /* 0x000fe400078e0002 */
[----:B------:R-:W1:Y:S01]  /*0780*/  LDC.64 R8, c[0x4][R8] ;  /* 0x0100000008087b82 */ /* 0x000e620000000a00 */
[----:B0-----:R-:W-:Y:S01]  /*0790*/  IMAD.U32 R4, RZ, RZ, UR4 ;  /* 0x00000004ff047e24 */ /* 0x001fe2000f8e00ff */
[----:B------:R-:W-:Y:S01]  /*07a0*/  MOV R5, UR5 ;  /* 0x0000000500057c02 */ /* 0x000fe20008000f00 */
[----:B--2---:R-:W0:Y:S02]  /*07b0*/  F2F.F64.F32 R10, R0 ;  /* 0x00000000000a7310 */ /* 0x004e240000201800 */
[----:B01----:R0:W-:Y:S04]  /*07c0*/  STL.64 [R1], R10 ;  /* 0x0000000a01007387 */ /* 0x0031e80000100a00 */
[----:B------:R-:W-:-:S07]  /*07d0*/  LEPC R20, `(.L_x_7) ;  /* 0x000000001014794e */ /* 0x000fce0000000000 */
[----:B0-----:R-:W-:Y:S05]  /*07e0*/  CALL.ABS.NOINC R8 ;  /* 0x0000000008007343 */ /* 0x001fea0003c00000 */
.L_x_7:
[----:B------:R-:W0:Y:S01]  /*07f0*/  LDC R9, c[0x0][0x38c] ;  /* 0x0000e300ff097b82 */ /* 0x000e220000000800 */
[----:B------:R-:W-:Y:S02]  /*0800*/  HFMA2 R4, -RZ, RZ, 0, 0 ;  /* 0x00000000ff047431 */ /* 0x000fe400000001ff */
[----:B------:R-:W-:Y:S01]  /*0810*/  VIADD R0, R22, 0x3 ;  /* 0x0000000316007836 */ /* 0x000fe20000000000 */
[----:B------:R-:W-:Y:S04]  /*0820*/  BSSY.RECONVERGENT B6, `(.L_x_8) ;  /* 0x0000020000067945 */ /* 0x000fe80003800200 */
[----:B------:R-:W-:Y:S02]  /*0830*/  IABS R8, R0 ;  /* 0x0000000000087213 */ /* 0x000fe40000000000 */
[----:B------:R-:W-:-:S02]  /*0840*/  ISETP.GE.AND P1, PT, R0, RZ, PT ;  /* 0x000000ff0000720c */ /* 0x000fc40003f26270 */
[----:B0-----:R-:W-:Y:S02]  /*0850*/  IABS R6, R9 ;  /* 0x0000000900067213 */ /* 0x001fe40000000000 */
[----:B------:R-:W-:Y:S02]  /*0860*/  ISETP.NE.AND P2, PT, R9, RZ, PT ;  /* 0x000000ff0900720c */ /* 0x000fe40003f45270 */
[----:B------:R-:W0:Y:S08]  /*0870*/  I2F.RP R3, R6 ;  /* 0x0000000600037306 */ /* 0x000e300000209400 */
[----:B0-----:R-:W0:Y:S02]  /*0880*/  MUFU.RCP R3, R3 ;  /* 0x0000000300037308 */ /* 0x001e240000001000 */
[----:B0-----:R-:W-:-:S06]  /*0890*/  VIADD R5, R3, 0xffffffe ;  /* 0x0ffffffe03057836 */ /* 0x001fcc0000000000 */
        /* <DEDUP_REMOVED lines=9> */
[----:B------:R-:W-:-:S05]  /*0930*/  @!P0 IMAD.IADD R3, R3, 0x1, -R6 ;  /* 0x0000000103038824 */ /* 0x000fca00078e0a06 */
[----:B------:R-:W-:-:S13]  /*0940*/  ISETP.GT.U32.AND P0, PT, R6, R3, PT ;  /* 0x000000030600720c */ /* 0x000fda0003f04070 */
[----:B------:R-:W-:-:S05]  /*0950*/  @!P0 IMAD.IADD R3, R3, 0x1, -R6 ;  /* 0x0000000103038824 */ /* 0x000fca00078e0a06 */
[----:B------:R-:W-:Y:S02]  /*0960*/  @!P1 IADD3 R3, PT, PT, -R3, RZ, RZ ;  /* 0x000000ff03039210 */ /* 0x000fe40007ffe1ff */
        /* <DEDUP_REMOVED lines=11> */
.L_x_9:
[----:B------:R-:W-:Y:S05]  /*0a20*/  BSYNC.RECONVERGENT B6 ;  /* 0x0000000000067941 */ /* 0x000fea0003800200 */
.L_x_8:
[----:B------:R-:W2:Y:S01]  /*0a30*/  LDG.E R0, desc[UR36][R16.64+0xc] ;  /* 0x00000c2410007981 */ /* 0x000ea2000c1e1900 */
[----:B------:R-:W-:Y:S01]  /*0a40*/  MOV R8, 0x0 ;  /* 0x0000000000087802 */ /* 0x000fe20000000f00 */
[----:B------:R-:W0:Y:S01]  /*0a50*/  LDCU.64 UR4, c[0x4][0x8] ;  /* 0x01000100ff0477ac */ /* 0x000e220008000a00 */
[----:B------:R-:W-:Y:S01]  /*0a60*/  MOV R6, R18 ;  /* 0x0000001200067202 */ /* 0x000fe20000000f00 */
[----:B------:R-:W-:-:S03]  /*0a70*/  IMAD.MOV.U32 R7, RZ, RZ, R2 ;  /* 0x000000ffff077224 */ /* 0x000fc600078e0002 */
[----:B------:R-:W1:Y:S01]  /*0a80*/  LDC.64 R8, c[0x4][R8] ;  /* 0x0100000008087b82 */ /* 0x000e620000000a00 */
[----:B0-----:R-:W-:Y:S02]  /*0a90*/  IMAD.U32 R4, RZ, RZ, UR4 ;  /* 0x00000004ff047e24 */ /* 0x001fe4000f8e00ff */
[----:B------:R-:W-:Y:S01]  /*0aa0*/  IMAD.U32 R5, RZ, RZ, UR5 ;  /* 0x00000005ff057e24 */ /* 0x000fe2000f8e00ff */
[----:B--2---:R-:W0:Y:S02]  /*0ab0*/  F2F.F64.F32 R10, R0 ;  /* 0x00000000000a7310 */ /* 0x004e240000201800 */
[----:B01----:R0:W-:Y:S04]  /*0ac0*/  STL.64 [R1], R10 ;  /* 0x0000000a01007387 */ /* 0x0031e80000100a00 */
[----:B------:R-:W-:-:S07]  /*0ad0*/  LEPC R20, `(.L_x_10) ;  /* 0x000000001014794e */ /* 0x000fce0000000000 */
[----:B0-----:R-:W-:Y:S05]  /*0ae0*/  CALL.ABS.NOINC R8 ;  /* 0x0000000008007343 */ /* 0x001fea0003c00000 */
.L_x_10:
        /* <DEDUP_REMOVED lines=35> */
.L_x_12:
[----:B------:R-:W-:Y:S05]  /*0d20*/  BSYNC.RECONVERGENT B6 ;  /* 0x0000000000067941 */ /* 0x000fea0003800200 */
.L_x_11:
        /* <DEDUP_REMOVED lines=12> */
.L_x_13:
        /* <DEDUP_REMOVED lines=35> */
.L_x_15:
[----:B------:R-:W-:Y:S05]  /*1020*/  BSYNC.RECONVERGENT B6 ;  /* 0x0000000000067941 */ /* 0x000fea0003800200 */
.L_x_14:
        /* <DEDUP_REMOVED lines=12> */
.L_x_16:
        /* <DEDUP_REMOVED lines=35> */
.L_x_18:
[----:B------:R-:W-:Y:S05]  /*1320*/  BSYNC.RECONVERGENT B6 ;  /* 0x0000000000067941 */ /* 0x000fea0003800200 */
.L_x_17:
        /* <DEDUP_REMOVED lines=12> */
.L_x_19:
        /* <DEDUP_REMOVED lines=35> */
.L_x_21:
[----:B------:R-:W-:Y:S05]  /*1620*/  BSYNC.RECONVERGENT B6 ;  /* 0x0000000000067941 */ /* 0x000fea0003800200 */
.L_x_20:
[----:B------:R-:W2:Y:S01]  /*1630*/  LDG.E R16, desc[UR36][R16.64+0x1c] ;  /* 0x00001c2410107981 */ /* 0x000ea2000c1e1900 */
[----:B------:R-:W-:Y:S01]  /*1640*/  MOV R0, 0x0 ;  /* 0x0000000000007802 */ /* 0x000fe20000000f00 */
[----:B------:R-:W0:Y:S01]  /*1650*/  LDCU.64 UR4, c[0x4][0x8] ;  /* 0x01000100ff0477ac */ /* 0x000e220008000a00 */
[----:B------:R-:W-:Y:S01]  /*1660*/  MOV R6, R18 ;  /* 0x0000001200067202 */ /* 0x000fe20000000f00 */
[----:B------:R-:W-:Y:S01]  /*1670*/  IMAD.MOV.U32 R7, RZ, RZ, R2 ;  /* 0x000000ffff077224 */ /* 0x000fe200078e0002 */
[----:B------:R1:W3:Y:S01]  /*1680*/  LDC.64 R10, c[0x4][R0] ;  /* 0x01000000000a7b82 */ /* 0x0002e20000000a00 */
[----:B0-----:R-:W-:Y:S02]  /*1690*/  IMAD.U32 R4, RZ, RZ, UR4 ;  /* 0x00000004ff047e24 */ /* 0x001fe4000f8e00ff */
[----:B------:R-:W-:Y:S01]  /*16a0*/  IMAD.U32 R5, RZ, RZ, UR5 ;  /* 0x00000005ff057e24 */ /* 0x000fe2000f8e00ff */
[----:B--2---:R-:W0:Y:S02]  /*16b0*/  F2F.F64.F32 R8, R16 ;  /* 0x0000001000087310 */ /* 0x004e240000201800 */
[----:B0--3--:R1:W-:Y:S04]  /*16c0*/  STL.64 [R1], R8 ;  /* 0x0000000801007387 */ /* 0x0093e80000100a00 */
[----:B------:R-:W-:-:S07]  /*16d0*/  LEPC R20, `(.L_x_22) ;  /* 0x000000001014794e */ /* 0x000fce0000000000 */
[----:B-1----:R-:W-:Y:S05]  /*16e0*/  CALL.ABS.NOINC R10 ;  /* 0x000000000a007343 */ /* 0x002fea0003c00000 */
.L_x_22:
[----:B------:R-:W0:Y:S01]  /*16f0*/  LDC R9, c[0x0][0x38c] ;  /* 0x0000e300ff097b82 */ /* 0x000e220000000800 */
[----:B------:R-:W-:Y:S01]  /*1700*/  VIADD R22, R22, 0x8 ;  /* 0x0000000816167836 */ /* 0x000fe20000000000 */
[----:B------:R-:W-:Y:S04]  /*1710*/  BSSY.RECONVERGENT B6, `(.L_x_23) ;  /* 0x0000021000067945 */ /* 0x000fe80003800200 */
[----:B------:R-:W-:Y:S02]  /*1720*/  IABS R8, R22 ;  /* 0x0000001600087213 */ /* 0x000fe40000000000 */
[----:B------:R-:W-:Y:S02]  /*1730*/  ISETP.GE.AND P1, PT, R22, RZ, PT ;  /* 0x000000ff1600720c */ /* 0x000fe40003f26270 */
[----:B0-----:R-:W-:-:S02]  /*1740*/  IABS R7, R9 ;  /* 0x0000000900077213 */ /* 0x001fc40000000000 */
[----:B------:R-:W-:Y:S02]  /*1750*/  ISETP.NE.AND P2, PT, R9, RZ, PT ;  /* 0x000000ff0900720c */ /* 0x000fe40003f45270 */
        /* <DEDUP_REMOVED lines=28> */
.L_x_24:
[----:B------:R-:W-:Y:S05]  /*1920*/  BSYNC.RECONVERGENT B6 ;  /* 0x0000000000067941 */ /* 0x000fea0003800200 */
.L_x_23:
[----:B------:R-:W-:-:S13]  /*1930*/  ISETP.NE.AND P0, PT, R22, R19, PT ;  /* 0x000000131600720c */ /* 0x000fda0003f05270 */
[----:B------:R-:W-:Y:S05]  /*1940*/  @P0 BRA `(.L_x_25) ;  /* 0xffffffe400f00947 */ /* 0x000fea000383ffff */
[----:B------:R-:W-:Y:S05]  /*1950*/  BSYNC.RECONVERGENT B7 ;  /* 0x0000000000077941 */ /* 0x000fea0003800200 */
.L_x_0:
[----:B------:R-:W-:-:S13]  /*1960*/  ISETP.NE.AND P0, PT, R23, RZ, PT ;  /* 0x000000ff1700720c */ /* 0x000fda0003f05270 */
[----:B0-----:R-:W-:Y:S05]  /*1970*/  @!P0 EXIT ;  /* 0x000000000000894d */ /* 0x001fea0003800000 */
[----:B------:R-:W0:Y:S01]  /*1980*/  LDC R22, c[0x0][0x388] ;  /* 0x0000e200ff167b82 */ /* 0x000e220000000800 */
[----:B------:R-:W-:Y:S02]  /*1990*/  ISETP.GE.U32.AND P0, PT, R23, 0x4, PT ;  /* 0x000000041700780c */ /* 0x000fe40003f06070 */
[----:B0-----:R-:W-:-:S11]  /*19a0*/  LOP3.LUT R22, R22, 0x3, RZ, 0xc0, !PT ;  /* 0x0000000316167812 */ /* 0x001fd600078ec0ff */
[----:B------:R-:W-:Y:S05]  /*19b0*/  @!P0 BRA `(.L_x_26) ;  /* 0x0000000800e88947 */ /* 0x000fea0003800000 */
[----:B------:R-:W0:Y:S01]  /*19c0*/  LDC.64 R16, c[0x0][0x380] ;  /* 0x0000e000ff107b82 */ /* 0x000e220000000a00 */
[----:B------:R-:W-:Y:S01]  /*19d0*/  MOV R3, 0x0 ;  /* 0x0000000000037802 */ /* 0x000fe20000000f00 */
[----:B------:R-:W1:Y:S01]  /*19e0*/  LDCU.64 UR4, c[0x4][0x8] ;  /* 0x01000100ff0477ac */ /* 0x000e620008000a00 */
[----:B0-----:R-:W-:-:S05]  /*19f0*/  IMAD.WIDE.U32 R16, R19, 0x4, R16 ;  /* 0x0000000413107825 */ /* 0x001fca00078e0010 */
[----:B------:R-:W2:Y:S01]  /*1a00*/  LDG.E R0, desc[UR36][R16.64] ;  /* 0x0000002410007981 */ /* 0x000ea2000c1e1900 */
[----:B------:R0:W3:Y:S01]  /*1a10*/  LDC.64 R10, c[0x4][R3] ;  /* 0x01000000030a7b82 */ /* 0x0000e20000000a00 */
[----:B-1----:R-:W-:Y:S01]  /*1a20*/  IMAD.U32 R4, RZ, RZ, UR4 ;  /* 0x00000004ff047e24 */ /* 0x002fe2000f8e00ff */
[----:B------:R-:W-:Y:S01]  /*1a30*/  MOV R6, R18 ;  /* 0x0000001200067202 */ /* 0x000fe20000000f00 */
[----:B------:R-:W-:Y:S02]  /*1a40*/  IMAD.U32 R5, RZ, RZ, UR5 ;  /* 0x00000005ff057e24 */ /* 0x000fe4000f8e00ff */
[----:B------:R-:W-:Y:S01]  /*1a50*/  IMAD.MOV.U32 R7, RZ, RZ, R2 ;  /* 0x000000ffff077224 */ /* 0x000fe200078e0002 */
[----:B--2---:R-:W1:Y:S02]  /*1a60*/  F2F.F64.F32 R8, R0 ;  /* 0x0000000000087310 */ /* 0x004e640000201800 */
[----:B-1-3--:R0:W-:Y:S04]  /*1a70*/  STL.64 [R1], R8 ;  /* 0x0000000801007387 */ /* 0x00a1e80000100a00 */
[----:B------:R-:W-:-:S07]  /*1a80*/  LEPC R20, `(.L_x_27) ;  /* 0x000000001014794e */ /* 0x000fce0000000000 */
[----:B0-----:R-:W-:Y:S05]  /*1a90*/  CALL.ABS.NOINC R10 ;  /* 0x000000000a007343 */ /* 0x001fea0003c00000 */
.L_x_27:
[----:B------:R-:W0:Y:S01]  /*1aa0*/  LDC R9, c[0x0][0x38c] ;  /* 0x0000e300ff097b82 */ /* 0x000e220000000800 */
[----:B------:R-:W-:Y:S02]  /*1ab0*/  HFMA2 R4, -RZ, RZ, 0, 0 ;  /* 0x00000000ff047431 */ /* 0x000fe400000001ff */
[----:B------:R-:W-:-:S05]  /*1ac0*/  VIADD R0, R19, 0x1 ;  /* 0x0000000113007836 */ /* 0x000fca0000000000 */
[----:B------:R-:W-:Y:S02]  /*1ad0*/  IABS R8, R0 ;  /* 0x0000000000087213 */ /* 0x000fe40000000000 */
[----:B------:R-:W-:Y:S02]  /*1ae0*/  ISETP.GE.AND P1, PT, R0, RZ, PT ;  /* 0x000000ff0000720c */ /* 0x000fe40003f26270 */
        /* <DEDUP_REMOVED lines=29> */
.L_x_28:
        /* <DEDUP_REMOVED lines=12> */
.L_x_29:
[----:B------:R-:W0:Y:S01]  /*1d80*/  LDC R9, c[0x0][0x38c] ;  /* 0x0000e300ff097b82 */ /* 0x000e220000000800 */
[----:B------:R-:W-:Y:S01]  /*1d90*/  VIADD R0, R19, 0x2 ;  /* 0x0000000213007836 */ /* 0x000fe20000000000 */
[----:B------:R-:W-:-:S04]  /*1da0*/  MOV R4, RZ ;  /* 0x000000ff00047202 */ /* 0x000fc80000000f00 */
        /* <DEDUP_REMOVED lines=31> */
.L_x_30:
        /* <DEDUP_REMOVED lines=12> */
.L_x_31:
        /* <DEDUP_REMOVED lines=34> */
.L_x_32:
        /* <DEDUP_REMOVED lines=12> */
.L_x_33:
[----:B------:R-:W0:Y:S01]  /*2340*/  LDC R9, c[0x0][0x38c] ;  /* 0x0000e300ff097b82 */ /* 0x000e220000000800 */
        /* <DEDUP_REMOVED lines=8> */
[----:B------:R0:W1:Y:S02]  /*23d0*/  F2I.FTZ.U32.TRUNC.NTZ R5, R4 ;  /* 0x0000000400057305 */ /* 0x000064000021f000 */
[----:B0-----:R-:W-:Y:S01]  /*23e0*/  MOV R4, RZ ;  /* 0x000000ff00047202 */ /* 0x001fe20000000f00 */
        /* <DEDUP_REMOVED lines=23> */
.L_x_26:
[----:B------:R-:W-:-:S13]  /*2560*/  ISETP.NE.AND P0, PT, R22, RZ, PT ;  /* 0x000000ff1600720c */ /* 0x000fda0003f05270 */
[----:B------:R-:W-:Y:S05]  /*2570*/  @!P0 EXIT ;  /* 0x000000000000894d */ /* 0x000fea0003800000 */
[----:B------:R-:W-:-:S13]  /*2580*/  ISETP.NE.AND P0, PT, R22, 0x1, PT ;  /* 0x000000011600780c */ /* 0x000fda0003f05270 */
        /* <DEDUP_REMOVED lines=15> */
.L_x_35:
[----:B------:R-:W0:Y:S01]  /*2680*/  LDC R9, c[0x0][0x38c] ;  /* 0x0000e300ff097b82 */ /* 0x000e220000000800 */
[----:B------:R-:W-:-:S05]  /*2690*/  VIADD R0, R19, 0x1 ;  /* 0x0000000113007836 */ /* 0x000fca0000000000 */
[----:B------:R-:W-:Y:S02]  /*26a0*/  ISETP.GE.AND P1, PT, R0, RZ, PT ;  /* 0x000000ff0000720c */ /* 0x000fe40003f26270 */
[----:B0-----:R-:W-:Y:S02]  /*26b0*/  IABS R3, R9 ;  /* 0x0000000900037213 */ /* 0x001fe40000000000 */
[----:B------:R-:W-:Y:S02]  /*26c0*/  ISETP.NE.AND P2, PT, R9, RZ, PT ;  /* 0x000000ff0900720c */ /* 0x000fe40003f45270 */
[----:B------:R-:W0:Y:S08]  /*26d0*/  I2F.RP R6, R3 ;  /* 0x0000000300067306 */ /* 0x000e300000209400 */
[----:B0-----:R-:W0:Y:S02]  /*26e0*/  MUFU.RCP R6, R6 ;  /* 0x0000000600067308 */ /* 0x001e240000001000 */
[----:B0-----:R-:W-:-:S06]  /*26f0*/  VIADD R4, R6, 0xffffffe ;  /* 0x0ffffffe06047836 */ /* 0x001fcc0000000000 */
[----:B------:R0:W1:Y:S02]  /*2700*/  F2I.FTZ.U32.TRUNC.NTZ R5, R4 ;  /* 0x0000000400057305 */ /* 0x000064000021f000 */
[----:B0-----:R-:W-:Y:S02]  /*2710*/  HFMA2 R4, -RZ, RZ, 0, 0 ;  /* 0x00000000ff047431 */ /* 0x001fe400000001ff */
[----:B-1----:R-:W-:-:S04]  /*2720*/  IMAD.MOV R8, RZ, RZ, -R5 ;  /* 0x000000ffff087224 */ /* 0x002fc800078e0a05 */
[----:B------:R-:W-:Y:S01]  /*2730*/  IMAD R7, R8, R3, RZ ;  /* 0x0000000308077224 */ /* 0x000fe200078e02ff */
[----:B------:R-:W-:-:S03]  /*2740*/  IABS R8, R0 ;  /* 0x0000000000087213 */ /* 0x000fc60000000000 */
[----:B------:R-:W-:-:S06]  /*2750*/  IMAD.HI.U32 R7, R5, R7, R4 ;  /* 0x0000000705077227 */ /* 0x000fcc00078e0004 */
[----:B------:R-:W-:-:S04]  /*2760*/  IMAD.HI.U32 R7, R7, R8, RZ ;  /* 0x0000000807077227 */ /* 0x000fc800078e00ff */
[----:B------:R-:W-:-:S04]  /*2770*/  IMAD.MOV R7, RZ, RZ, -R7 ;  /* 0x000000ffff077224 */ /* 0x000fc800078e0a07 */
[----:B------:R-:W-:-:S05]  /*2780*/  IMAD R8, R3, R7, R8 ;  /* 0x0000000703087224 */ /* 0x000fca00078e0208 */
[----:B------:R-:W-:-:S13]  /*2790*/  ISETP.GT.U32.AND P0, PT, R3, R8, PT ;  /* 0x000000080300720c */ /* 0x000fda0003f04070 */
[----:B------:R-:W-:-:S05]  /*27a0*/  @!P0 IMAD.IADD R8, R8, 0x1, -R3 ;  /* 0x0000000108088824 */ /* 0x000fca00078e0a03 */
[----:B------:R-:W-:-:S13]  /*27b0*/  ISETP.GT.U32.AND P0, PT, R3, R8, PT ;  /* 0x000000080300720c */ /* 0x000fda0003f04070 */
[----:B------:R-:W-:-:S04]  /*27c0*/  @!P0 IMAD.IADD R8, R8, 0x1, -R3 ;  /* 0x0000000108088824 */ /* 0x000fc800078e0a03 */
[----:B------:R-:W-:-:S05]  /*27d0*/  IMAD.MOV.U32 R0, RZ, RZ, R8 ;  /* 0x000000ffff007224 */ /* 0x000fca00078e0008 */
        /* <DEDUP_REMOVED lines=12> */
.L_x_36:
        /* <DEDUP_REMOVED lines=12> */
.L_x_37:
        /* <DEDUP_REMOVED lines=22> */
[----:B------:R-:W-:-:S05]  /*2ac0*/  MOV R0, R5 ;  /* 0x0000000500007202 */ /* 0x000fca0000000f00 */
        /* <DEDUP_REMOVED lines=12> */
.L_x_34:
[----:B------:R-:W0:Y:S02]  /*2b90*/  LDC R0, c[0x0][0x388] ;  /* 0x0000e200ff007b82 */ /* 0x000e240000000800 */
[----:B0-----:R-:W-:-:S04]  /*2ba0*/  LOP3.LUT R0, R0, 0x1, RZ, 0xc0, !PT ;  /* 0x0000000100007812 */ /* 0x001fc800078ec0ff */
[----:B------:R-:W-:-:S13]  /*2bb0*/  ISETP.NE.U32.AND P0, PT, R0, 0x1, PT ;  /* 0x000000010000780c */ /* 0x000fda0003f05070 */
[----:B------:R-:W-:Y:S05]  /*2bc0*/  @P0 EXIT ;  /* 0x000000000000094d */ /* 0x000fea0003800000 */
[----:B------:R-:W0:Y:S01]  /*2bd0*/  LDC.64 R8, c[0x0][0x380] ;  /* 0x0000e000ff087b82 */ /* 0x000e220000000a00 */
[----:B------:R-:W-:Y:S01]  /*2be0*/  MOV R0, 0x0 ;  /* 0x0000000000007802 */ /* 0x000fe20000000f00 */
[----:B------:R-:W1:Y:S01]  /*2bf0*/  LDCU.64 UR4, c[0x4][0x8] ;  /* 0x01000100ff0477ac */ /* 0x000e620008000a00 */
[----:B0-----:R-:W-:-:S06]  /*2c00*/  IMAD.WIDE.U32 R8, R19, 0x4, R8 ;  /* 0x0000000413087825 */ /* 0x001fcc00078e0008 */
[----:B------:R-:W2:Y:S01]  /*2c10*/  LDG.E R8, desc[UR36][R8.64] ;  /* 0x0000002408087981 */ /* 0x000ea2000c1e1900 */
[----:B------:R0:W3:Y:S01]  /*2c20*/  LDC.64 R12, c[0x4][R0] ;  /* 0x01000000000c7b82 */ /* 0x0000e20000000a00 */
[----:B-1----:R-:W-:Y:S01]  /*2c30*/  IMAD.U32 R4, RZ, RZ, UR4 ;  /* 0x00000004ff047e24 */ /* 0x002fe2000f8e00ff */
[----:B------:R-:W-:Y:S01]  /*2c40*/  MOV R5, UR5 ;  /* 0x0000000500057c02 */ /* 0x000fe20008000f00 */
[----:B------:R-:W-:Y:S02]  /*2c50*/  IMAD.MOV.U32 R6, RZ, RZ, R18 ;  /* 0x000000ffff067224 */ /* 0x000fe400078e0012 */
[----:B------:R-:W-:Y:S01]  /*2c60*/  IMAD.MOV.U32 R7, RZ, RZ, R2 ;  /* 0x000000ffff077224 */ /* 0x000fe200078e0002 */
[----:B--2---:R-:W1:Y:S02]  /*2c70*/  F2F.F64.F32 R10, R8 ;  /* 0x00000008000a7310 */ /* 0x004e640000201800 */
[----:B-1-3--:R0:W-:Y:S04]  /*2c80*/  STL.64 [R1], R10 ;  /* 0x0000000a01007387 */ /* 0x00a1e80000100a00 */
[----:B------:R-:W-:-:S07]  /*2c90*/  LEPC R20, `(.L_x_38) ;  /* 0x000000001014794e */ /* 0x000fce0000000000 */
[----:B0-----:R-:W-:Y:S05]  /*2ca0*/  CALL.ABS.NOINC R12 ;  /* 0x000000000c007343 */ /* 0x001fea0003c00000 */
.L_x_38:
[----:B------:R-:W0:Y:S01]  /*2cb0*/  LDC R8, c[0x0][0x38c] ;  /* 0x0000e300ff087b82 */ /* 0x000e220000000800 */
[----:B------:R-:W-:-:S04]  /*2cc0*/  IADD3 R19, PT, PT, R19, 0x1, RZ ;  /* 0x0000000113137810 */ /* 0x000fc80007ffe0ff */
        /* <DEDUP_REMOVED lines=9> */
[----:B------:R-:W-:Y:S02]  /*2d60*/  IMAD R7, R2, R5, RZ ;  /* 0x0000000502077224 */ /* 0x000fe400078e02ff */
[----:B------:R-:W-:-:S04]  /*2d70*/  IMAD.MOV.U32 R2, RZ, RZ, RZ ;  /* 0x000000ffff027224 */ /* 0x000fc800078e00ff */
        /* <DEDUP_REMOVED lines=8> */
[----:B------:R-:W-:-:S05]  /*2e00*/  @!P0 IADD3 R0, PT, PT, R0, -R5, RZ ;  /* 0x8000000500008210 */ /* 0x000fca0007ffe0ff */
[----:B------:R-:W-:Y:S01]  /*2e10*/  @!P1 IMAD.MOV R0, RZ, RZ, -R0 ;  /* 0x000000ffff009224 */ /* 0x000fe200078e0a00 */
[----:B------:R-:W-:-:S04]  /*2e20*/  @!P2 LOP3.LUT R0, RZ, R8, RZ, 0x33, !PT ;  /* 0x00000008ff00a212 */ /* 0x000fc800078e33ff */
[----:B------:R-:W-:-:S13]  /*2e30*/  ISETP.NE.AND P0, PT, R0, RZ, PT ;  /* 0x000000ff0000720c */ /* 0x000fda0003f05270 */
[----:B------:R-:W-:Y:S05]  /*2e40*/  @P0 EXIT ;  /* 0x000000000000094d */ /* 0x000fea0003800000 */
        /* <DEDUP_REMOVED lines=8> */
.L_x_39:
[----:B------:R-:W-:Y:S05]  /*2ed0*/  EXIT ;  /* 0x000000000000794d */ /* 0x000fea0003800000 */
.L_x_40:
[----:B------:R-:W-:-:S00]  /*2ee0*/  BRA `(.L_x_40) ;  /* 0xfffffffc00fc7947 */ /* 0x000fc0000383ffff */
[----:B------:R-:W-:-:S00]  /*2ef0*/  NOP ;  /* 0x0000000000007918 */ /* 0x000fc00000000000 */
        /* <DEDUP_REMOVED lines=8> */
.L_x_47:


//--------------------- .text._Z7MultMasPfS_S_ii  --------------------------
	.section	.text._Z7MultMasPfS_S_ii,"ax",@progbits
	.align	128
        .global         _Z7MultMasPfS_S_ii
        .type           _Z7MultMasPfS_S_ii,@function
        .size           _Z7MultMasPfS_S_ii,(.L_x_48 - _Z7MultMasPfS_S_ii)
        .other          _Z7MultMasPfS_S_ii,@"STO_CUDA_ENTRY STV_DEFAULT"
_Z7MultMasPfS_S_ii:
.text._Z7MultMasPfS_S_ii:
[----:B------:R-:W-:Y:S08]  /*0000*/  LDC R1, c[0x0][0x37c] ;  /* 0x0000df00ff017b82 */ /* 0x000ff00000000800 */
[----:B------:R-:W0:Y:S01]  /*0010*/  LDC R0, c[0x0][0x398] ;  /* 0x0000e600ff007b82 */ /* 0x000e220000000800 */
[----:B------:R-:W1:Y:S01]  /*0020*/  S2R R16, SR_TID.X ;  /* 0x0000000000107919 */ /* 0x000e620000002100 */
[----:B------:R-:W2:Y:S01]  /*0030*/  LDCU.64 UR4, c[0x0][0x358] ;  /* 0x00006b00ff0477ac */ /* 0x000ea20008000a00 */
[----:B------:R-:W-:Y:S01]  /*0040*/  HFMA2 R29, -RZ, RZ, 0, 0 ;  /* 0x00000000ff1d7431 */ /* 0x000fe200000001ff */
[----:B------:R-:W3:Y:S04]  /*0050*/  S2R R17, SR_TID.Y ;  /* 0x0000000000117919 */ /* 0x000ee80000002200 */
[----:B------:R-:W1:Y:S08]  /*0060*/  LDC R3, c[0x0][0x360] ;  /* 0x0000d800ff037b82 */ /* 0x000e700000000800 */
[----:B------:R-:W1:Y:S08]  /*0070*/  S2UR UR6, SR_CTAID.X ;  /* 0x00000000000679c3 */ /* 0x000e700000002500 */
[----:B------:R-:W3:Y:S01]  /*0080*/  S2UR UR7, SR_CTAID.Y ;  /* 0x00000000000779c3 */ /* 0x000ee20000002600 */
[----:B0-----:R-:W-:-:S07]  /*0090*/  ISETP.GE.AND P0, PT, R0, 0x1, PT ;  /* 0x000000010000780c */ /* 0x001fce0003f06270 */
[----:B------:R-:W3:Y:S01]  /*00a0*/  LDC R2, c[0x0][0x364] ;  /* 0x0000d900ff027b82 */ /* 0x000ee20000000800 */
[----:B-1----:R-:W-:Y:S02]  /*00b0*/  IMAD R16, R3, UR6, R16 ;  /* 0x0000000603107c24 */ /* 0x002fe4000f8e0210 */
[----:B---3--:R-:W-:-:S03]  /*00c0*/  IMAD R17, R2, UR7, R17 ;  /* 0x0000000702117c24 */ /* 0x008fc6000f8e0211 */
[----:B--2---:R-:W-:Y:S05]  /*00d0*/  @!P0 BRA `(.L_x_41) ;  /* 0x0000000400f08947 */ /* 0x004fea0003800000 */
[C---:B------:R-:W-:Y:S01]  /*00e0*/  ISETP.GE.U32.AND P1, PT, R0.reuse, 0x8, PT ;  /* 0x000000080000780c */ /* 0x040fe20003f26070 */
[----:B------:R-:W-:Y:S01]  /*00f0*/  IMAD R19, R17, R0, RZ ;  /* 0x0000000011137224 */ /* 0x000fe200078e02ff */
[----:B------:R-:W-:Y:S02]  /*0100*/  LOP3.LUT R24, R0, 0x7, RZ, 0xc0, !PT ;  /* 0x0000000700187812 */ /* 0x000fe400078ec0ff */
[----:B------:R-:W-:Y:S02]  /*0110*/  MOV R29, RZ ;  /* 0x000000ff001d7202 */ /* 0x000fe40000000f00 */
[----:B------:R-:W-:Y:S02]  /*0120*/  ISETP.NE.AND P0, PT, R24, RZ, PT ;  /* 0x000000ff1800720c */ /* 0x000fe40003f05270 */
[----:B------:R-:W-:-:S05]  /*0130*/  MOV R20, RZ ;  /* 0x000000ff00147202 */ /* 0x000fca0000000f00 */
[----:B------:R-:W-:Y:S06]  /*0140*/  @!P1 BRA `(.L_x_42) ;  /* 0x0000000000c89947 */ /* 0x000fec0003800000 */
[----:B------:R-:W0:Y:S01]  /*0150*/  LDC.64 R2, c[0x0][0x380] ;  /* 0x0000e000ff027b82 */ /* 0x000e220000000a00 */
[----:B------:R-:W-:Y:S02]  /*0160*/  LOP3.LUT R20, R0, 0x7ffffff8, RZ, 0xc0, !PT ;  /* 0x7ffffff800147812 */ /* 0x000fe400078ec0ff */
[----:B------:R-:W-:Y:S02]  /*0170*/  MOV R29, RZ ;  /* 0x000000ff001d7202 */ /* 0x000fe40000000f00 */
[----:B------:R-:W-:Y:S02]  /*0180*/  MOV R21, R16 ;  /* 0x0000001000157202 */ /* 0x000fe40000000f00 */
[----:B------:R-:W-:Y:S01]  /*0190*/  IADD3 R18, PT, PT, -R20, RZ, RZ ;  /* 0x000000ff14127210 */ /* 0x000fe20007ffe1ff */
[----:B0-----:R-:W-:-:S03]  /*01a0*/  IMAD.WIDE.U32 R2, R19, 0x4, R2 ;  /* 0x0000000413027825 */ /* 0x001fc600078e0002 */
[----:B------:R-:W-:-:S04]  /*01b0*/  IADD3 R5, P1, PT, R2, 0x10, RZ ;  /* 0x0000001002057810 */ /* 0x000fc80007f3e0ff */
[----:B------:R-:W-:-:S09]  /*01c0*/  IADD3.X R4, PT, PT, RZ, R3, RZ, P1, !PT ;  /* 0x00000003ff047210 */ /* 0x000fd20000ffe4ff */
.L_x_43:
[----:B------:R-:W0:Y:S01]  /*01d0*/  LDC.64 R14, c[0x0][0x388] ;  /* 0x0000e200ff0e7b82 */ /* 0x000e220000000a00 */
[----:B------:R-:W-:Y:S02]  /*01e0*/  MOV R2, R5 ;  /* 0x0000000500027202 */ /* 0x000fe40000000f00 */
[----:B------:R-:W-:-:S05]  /*01f0*/  MOV R3, R4 ;  /* 0x0000000400037202 */ /* 0x000fca0000000f00 */
[----:B------:R-:W2:Y:S01]  /*0200*/  LDG.E R12, desc[UR4][R2.64+-0x10] ;  /* 0xfffff004020c7981 */ /* 0x000ea2000c1e1900 */
[----:B------:R-:W1:Y:S03]  /*0210*/  LDC R23, c[0x0][0x39c] ;  /* 0x0000e700ff177b82 */ /* 0x000e660000000800 */
[----:B------:R-:W3:Y:S04]  /*0220*/  LDG.E R22, desc[UR4][R2.64+-0xc] ;  /* 0xfffff40402167981 */ /* 0x000ee8000c1e1900 */
[----:B------:R-:W4:Y:S04]  /*0230*/  LDG.E R27, desc[UR4][R2.64+-0x8] ;  /* 0xfffff804021b7981 */ /* 0x000f28000c1e1900 */
[----:B------:R-:W5:Y:S01]  /*0240*/  LDG.E R26, desc[UR4][R2.64+-0x4] ;  /* 0xfffffc04021a7981 */ /* 0x000f62000c1e1900 */
[----:B0-----:R-:W-:-:S05]  /*0250*/  IMAD.WIDE R14, R21, 0x4, R14 ;  /* 0x00000004150e7825 */ /* 0x001fca00078e020e */
[----:B------:R1:W2:Y:S02]  /*0260*/  LDG.E R13, desc[UR4][R14.64] ;  /* 0x000000040e0d7981 */ /* 0x0002a4000c1e1900 */
[----:B-1----:R-:W-:-:S05]  /*0270*/  IMAD.WIDE R14, R23, 0x4, R14 ;  /* 0x00000004170e7825 */ /* 0x002fca00078e020e */
[----:B------:R0:W3:Y:S01]  /*0280*/  LDG.E R25, desc[UR4][R14.64] ;  /* 0x000000040e197981 */ /* 0x0000e2000c1e1900 */
[----:B------:R-:W-:-:S04]  /*0290*/  IMAD.WIDE R10, R23, 0x4, R14 ;  /* 0x00000004170a7825 */ /* 0x000fc800078e020e */
[C---:B------:R-:W-:Y:S02]  /*02a0*/  IMAD.WIDE R8, R23.reuse, 0x4, R10 ;  /* 0x0000000417087825 */ /* 0x040fe400078e020a */
[----:B------:R-:W4:Y:S02]  /*02b0*/  LDG.E R10, desc[UR4][R10.64] ;  /* 0x000000040a0a7981 */ /* 0x000f24000c1e1900 */
[C---:B------:R-:W-:Y:S02]  /*02c0*/  IMAD.WIDE R4, R23.reuse, 0x4, R8 ;  /* 0x0000000417047825 */ /* 0x040fe400078e0208 */
[----:B------:R-:W5:Y:S02]  /*02d0*/  LDG.E R9, desc[UR4][R8.64] ;  /* 0x0000000408097981 */ /* 0x000f64000c1e1900 */
[C---:B------:R-:W-:Y:S02]  /*02e0*/  IMAD.WIDE R6, R23.reuse, 0x4, R4 ;  /* 0x0000000417067825 */ /* 0x040fe400078e0204 */
[----:B------:R-:W5:Y:S04]  /*02f0*/  LDG.E R11, desc[UR4][R2.64+0x4] ;  /* 0x00000404020b7981 */ /* 0x000f68000c1e1900 */
[----:B------:R-:W5:Y:S04]  /*0300*/  LDG.E R4, desc[UR4][R4.64] ;  /* 0x0000000404047981 */ /* 0x000f68000c1e1900 */
[----:B------:R-:W5:Y:S04]  /*0310*/  LDG.E R8, desc[UR4][R2.64+0xc] ;  /* 0x00000c0402087981 */ /* 0x000f68000c1e1900 */
[----:B------:R-:W5:Y:S01]  /*0320*/  LDG.E R5, desc[UR4][R2.64] ;  /* 0x0000000402057981 */ /* 0x000f62000c1e1900 */
[----:B--2---:R-:W-:Y:S01]  /*0330*/  FFMA R29, R12, R13, R29 ;  /* 0x0000000d0c1d7223 */ /* 0x004fe2000000001d */
[----:B------:R-:W-:-:S02]  /*0340*/  IMAD.WIDE R12, R23, 0x4, R6 ;  /* 0x00000004170c7825 */ /* 0x000fc400078e0206 */
[----:B------:R-:W2:Y:S02]  /*0350*/  LDG.E R6, desc[UR4][R6.64] ;  /* 0x0000000406067981 */ /* 0x000ea4000c1e1900 */
[----:B0-----:R-:W-:Y:S02]  /*0360*/  IMAD.WIDE R14, R23, 0x4, R12 ;  /* 0x00000004170e7825 */ /* 0x001fe400078e020c */
[----:B------:R-:W2:Y:S04]  /*0370*/  LDG.E R28, desc[UR4][R12.64] ;  /* 0x000000040c1c7981 */ /* 0x000ea8000c1e1900 */
[----:B------:R-:W2:Y:S04]  /*0380*/  LDG.E R7, desc[UR4][R2.64+0x8] ;  /* 0x0000080402077981 */ /* 0x000ea8000c1e1900 */
[----:B------:R-:W2:Y:S01]  /*0390*/  LDG.E R15, desc[UR4][R14.64] ;  /* 0x000000040e0f7981 */ /* 0x000ea2000c1e1900 */
[----:B---3--:R-:W-:Y:S01]  /*03a0*/  FFMA R22, R22, R25, R29 ;  /* 0x0000001916167223 */ /* 0x008fe2000000001d */
[----:B------:R-:W-:-:S03]  /*03b0*/  IADD3 R18, PT, PT, R18, 0x8, RZ ;  /* 0x0000000812127810 */ /* 0x000fc60007ffe0ff */
[----:B----4-:R-:W-:Y:S01]  /*03c0*/  FFMA R27, R27, R10, R22 ;  /* 0x0000000a1b1b7223 */ /* 0x010fe20000000016 */
[----:B------:R-:W-:-:S03]  /*03d0*/  ISETP.NE.AND P1, PT, R18, RZ, PT ;  /* 0x000000ff1200720c */ /* 0x000fc60003f25270 */
[----:B-----5:R-:W-:Y:S01]  /*03e0*/  FFMA R26, R26, R9, R27 ;  /* 0x000000091a1a7223 */ /* 0x020fe2000000001b */
[----:B------:R-:W-:-:S03]  /*03f0*/  LEA R21, R23, R21, 0x3 ;  /* 0x0000001517157211 */ /* 0x000fc600078e18ff */
[----:B------:R-:W-:Y:S01]  /*0400*/  FFMA R4, R5, R4, R26 ;  /* 0x0000000405047223 */ /* 0x000fe2000000001a */
[----:B------:R-:W-:-:S03]  /*0410*/  IADD3 R5, P2, PT, R2, 0x20, RZ ;  /* 0x0000002002057810 */ /* 0x000fc60007f5e0ff */
[----:B--2---:R-:W-:-:S04]  /*0420*/  FFMA R4, R11, R6, R4 ;  /* 0x000000060b047223 */ /* 0x004fc80000000004 */
[----:B------:R-:W-:Y:S01]  /*0430*/  FFMA R7, R7, R28, R4 ;  /* 0x0000001c07077223 */ /* 0x000fe20000000004 */
[----:B------:R-:W-:-:S03]  /*0440*/  IADD3.X R4, PT, PT, RZ, R3, RZ, P2, !PT ;  /* 0x00000003ff047210 */ /* 0x000fc600017fe4ff */
[----:B------:R-:W-:Y:S01]  /*0450*/  FFMA R29, R8, R15, R7 ;  /* 0x0000000f081d7223 */ /* 0x000fe20000000007 */
[----:B------:R-:W-:Y:S06]  /*0460*/  @P1 BRA `(.L_x_43) ;  /* 0xfffffffc00581947 */ /* 0x000fec000383ffff */
.L_x_42:
[----:B------:R-:W-:Y:S05]  /*0470*/  @!P0 BRA `(.L_x_41) ;  /* 0x0000000400088947 */ /* 0x000fea0003800000 */
[----:B------:R-:W-:Y:S02]  /*0480*/  ISETP.GE.U32.AND P1, PT, R24, 0x4, PT ;  /* 0x000000041800780c */ /* 0x000fe40003f26070 */
[----:B------:R-:W-:-:S04]  /*0490*/  LOP3.LUT R14, R0, 0x3, RZ, 0xc0, !PT ;  /* 0x00000003000e7812 */ /* 0x000fc800078ec0ff */
[----:B------:R-:W-:-:S07]  /*04a0*/  ISETP.NE.AND P0, PT, R14, RZ, PT ;  /* 0x000000ff0e00720c */ /* 0x000fce0003f05270 */
[----:B------:R-:W-:Y:S06]  /*04b0*/  @!P1 BRA `(.L_x_44) ;  /* 0x0000000000709947 */ /* 0x000fec0003800000 */
[----:B------:R-:W0:Y:S01]  /*04c0*/  LDC R11, c[0x0][0x39c] ;  /* 0x0000e700ff0b7b82 */ /* 0x000e220000000800 */
[----:B------:R-:W1:Y:S01]  /*04d0*/  LDCU.64 UR6, c[0x0][0x380] ;  /* 0x00007000ff0677ac */ /* 0x000e620008000a00 */
[CC--:B------:R-:W-:Y:S02]  /*04e0*/  IADD3 R3, PT, PT, R19.reuse, R20.reuse, RZ ;  /* 0x0000001413037210 */ /* 0x0c0fe40007ffe0ff */
[----:B------:R-:W-:-:S04]  /*04f0*/  IADD3 R8, P1, PT, R19, R20, RZ ;  /* 0x0000001413087210 */ /* 0x000fc80007f3e0ff */
[----:B------:R-:W2:Y:S08]  /*0500*/  LDC.64 R4, c[0x0][0x388] ;  /* 0x0000e200ff047b82 */ /* 0x000eb00000000a00 */
[----:B------:R-:W3:Y:S01]  /*0510*/  LDC.64 R12, c[0x0][0x380] ;  /* 0x0000e000ff0c7b82 */ /* 0x000ee20000000a00 */
[----:B0-----:R-:W-:-:S04]  /*0520*/  IMAD R7, R20, R11, R16 ;  /* 0x0000000b14077224 */ /* 0x001fc800078e0210 */
[----:B--2---:R-:W-:-:S04]  /*0530*/  IMAD.WIDE R4, R7, 0x4, R4 ;  /* 0x0000000407047825 */ /* 0x004fc800078e0204 */
[----:B------:R-:W-:Y:S02]  /*0540*/  IMAD.WIDE R6, R11, 0x4, R4 ;  /* 0x000000040b067825 */ /* 0x000fe400078e0204 */
[----:B------:R-:W2:Y:S02]  /*0550*/  LDG.E R4, desc[UR4][R4.64] ;  /* 0x0000000404047981 */ /* 0x000ea4000c1e1900 */
[----:B---3--:R-:W-:Y:S01]  /*0560*/  IMAD.WIDE.U32 R12, R3, 0x4, R12 ;  /* 0x00000004030c7825 */ /* 0x008fe200078e000c */
[----:B------:R-:W-:Y:S02]  /*0570*/  IADD3.X R3, PT, PT, RZ, RZ, RZ, P1, !PT ;  /* 0x000000ffff037210 */ /* 0x000fe40000ffe4ff */
[----:B-1----:R-:W-:-:S03]  /*0580*/  LEA R2, P1, R8, UR6, 0x2 ;  /* 0x0000000608027c11 */ /* 0x002fc6000f8210ff */
[----:B------:R-:W2:Y:S01]  /*0590*/  LDG.E R12, desc[UR4][R12.64] ;  /* 0x000000040c0c7981 */ /* 0x000ea2000c1e1900 */
[----:B------:R-:W-:Y:S01]  /*05a0*/  LEA.HI.X R3, R8, UR7, R3, 0x2, P1 ;  /* 0x0000000708037c11 */ /* 0x000fe200088f1403 */
[C---:B------:R-:W-:Y:S02]  /*05b0*/  IMAD.WIDE R8, R11.reuse, 0x4, R6 ;  /* 0x000000040b087825 */ /* 0x040fe400078e0206 */
[----:B------:R-:W3:Y:S04]  /*05c0*/  LDG.E R6, desc[UR4][R6.64] ;  /* 0x0000000406067981 */ /* 0x000ee8000c1e1900 */
[----:B------:R-:W3:Y:S01]  /*05d0*/  LDG.E R18, desc[UR4][R2.64+0x4] ;  /* 0x0000040402127981 */ /* 0x000ee2000c1e1900 */
[----:B------:R-:W-:-:S03]  /*05e0*/  IMAD.WIDE R10, R11, 0x4, R8 ;  /* 0x000000040b0a7825 */ /* 0x000fc600078e0208 */
[----:B------:R-:W4:Y:S04]  /*05f0*/  LDG.E R21, desc[UR4][R8.64] ;  /* 0x0000000408157981 */ /* 0x000f28000c1e1900 */
[----:B------:R-:W4:Y:S04]  /*0600*/  LDG.E R15, desc[UR4][R2.64+0x8] ;  /* 0x00000804020f7981 */ /* 0x000f28000c1e1900 */
[----:B------:R-:W5:Y:S04]  /*0610*/  LDG.E R22, desc[UR4][R2.64+0xc] ;  /* 0x00000c0402167981 */ /* 0x000f68000c1e1900 */
[----:B------:R-:W5:Y:S01]  /*0620*/  LDG.E R10, desc[UR4][R10.64] ;  /* 0x000000040a0a7981 */ /* 0x000f62000c1e1900 */
[----:B------:R-:W-:Y:S01]  /*0630*/  IADD3 R20, PT, PT, R20, 0x4, RZ ;  /* 0x0000000414147810 */ /* 0x000fe20007ffe0ff */
[----:B--2---:R-:W-:-:S04]  /*0640*/  FFMA R29, R12, R4, R29 ;  /* 0x000000040c1d7223 */ /* 0x004fc8000000001d */
[----:B---3--:R-:W-:-:S04]  /*0650*/  FFMA R18, R18, R6, R29 ;  /* 0x0000000612127223 */ /* 0x008fc8000000001d */
[----:B----4-:R-:W-:-:S04]  /*0660*/  FFMA R15, R15, R21, R18 ;  /* 0x000000150f0f7223 */ /* 0x010fc80000000012 */
[----:B-----5:R-:W-:-:S07]  /*0670*/  FFMA R29, R22, R10, R15 ;  /* 0x0000000a161d7223 */ /* 0x020fce000000000f */
.L_x_44:
[----:B------:R-:W-:Y:S05]  /*0680*/  @!P0 BRA `(.L_x_41) ;  /* 0x0000000000848947 */ /* 0x000fea0003800000 */
[----:B------:R-:W-:Y:S01]  /*0690*/  ISETP.NE.AND P1, PT, R14, 0x1, PT ;  /* 0x000000010e00780c */ /* 0x000fe20003f25270 */
[----:B------:R-:W0:Y:S01]  /*06a0*/  LDC.64 R8, c[0x0][0x388] ;  /* 0x0000e200ff087b82 */ /* 0x000e220000000a00 */
[----:B------:R-:W-:-:S04]  /*06b0*/  LOP3.LUT R0, R0, 0x1, RZ, 0xc0, !PT ;  /* 0x0000000100007812 */ /* 0x000fc800078ec0ff */
[----:B------:R-:W-:-:S03]  /*06c0*/  ISETP.NE.U32.AND P0, PT, R0, 0x1, PT ;  /* 0x000000010000780c */ /* 0x000fc60003f05070 */
[----:B------:R-:W1:Y:S04]  /*06d0*/  LDC.64 R10, c[0x0][0x380] ;  /* 0x0000e000ff0a7b82 */ /* 0x000e680000000a00 */
[CC--:B------:R-:W-:Y:S02]  /*06e0*/  @P1 IADD3 R21, PT, PT, R19.reuse, R20.reuse, RZ ;  /* 0x0000001413151210 */ /* 0x0c0fe40007ffe0ff */
[----:B------:R-:W-:Y:S02]  /*06f0*/  @P1 IADD3 R0, P2, PT, R19, R20, RZ ;  /* 0x0000001413001210 */ /* 0x000fe40007f5e0ff */
[----:B------:R-:W2:Y:S02]  /*0700*/  @P1 LDC R15, c[0x0][0x39c] ;  /* 0x0000e700ff0f1b82 */ /* 0x000ea40000000800 */
[----:B------:R-:W-:-:S06]  /*0710*/  @P1 IADD3.X R12, PT, PT, RZ, RZ, RZ, P2, !PT ;  /* 0x000000ffff0c1210 */ /* 0x000fcc00017fe4ff */
[----:B------:R-:W3:Y:S08]  /*0720*/  @P1 LDC.64 R6, c[0x0][0x380] ;  /* 0x0000e000ff061b82 */ /* 0x000ef00000000a00 */
[----:B------:R-:W4:Y:S01]  /*0730*/  @!P0 LDC R13, c[0x0][0x39c] ;  /* 0x0000e700ff0d8b82 */ /* 0x000f220000000800 */
[----:B-1----:R-:W-:-:S06]  /*0740*/  @P1 IMAD.WIDE.U32 R10, R21, 0x4, R10 ;  /* 0x00000004150a1825 */ /* 0x002fcc00078e000a */
[----:B------:R-:W5:Y:S01]  /*0750*/  @P1 LDG.E R10, desc[UR4][R10.64] ;  /* 0x000000040a0a1981 */ /* 0x000f62000c1e1900 */
[----:B------:R-:W1:Y:S01]  /*0760*/  LDC.64 R2, c[0x0][0x380] ;  /* 0x0000e000ff027b82 */ /* 0x000e620000000a00 */
[C---:B--2---:R-:W-:Y:S01]  /*0770*/  @P1 IMAD R23, R20.reuse, R15, R16 ;  /* 0x0000000f14171224 */ /* 0x044fe200078e0210 */
[----:B------:R-:W-:-:S03]  /*0780*/  @P1 IADD3 R20, PT, PT, R20, 0x2, RZ ;  /* 0x0000000214141810 */ /* 0x000fc60007ffe0ff */
[----:B0-----:R-:W-:-:S03]  /*0790*/  @P1 IMAD.WIDE R8, R23, 0x4, R8 ;  /* 0x0000000417081825 */ /* 0x001fc600078e0208 */
[----:B------:R-:W0:Y:S01]  /*07a0*/  LDC.64 R4, c[0x0][0x388] ;  /* 0x0000e200ff047b82 */ /* 0x000e220000000a00 */
[C---:B---3--:R-:W-:Y:S02]  /*07b0*/  @P1 LEA R6, P2, R0.reuse, R6, 0x2 ;  /* 0x0000000600061211 */ /* 0x048fe400078410ff */
[----:B------:R-:W-:Y:S01]  /*07c0*/  @!P0 IADD3 R19, PT, PT, R19, R20, RZ ;  /* 0x0000001413138210 */ /* 0x000fe20007ffe0ff */
[----:B------:R-:W-:Y:S01]  /*07d0*/  @P1 IMAD.WIDE R14, R15, 0x4, R8 ;  /* 0x000000040f0e1825 */ /* 0x000fe200078e0208 */
[----:B------:R-:W-:Y:S02]  /*07e0*/  @P1 LEA.HI.X R7, R0, R7, R12, 0x2, P2 ;  /* 0x0000000700071211 */ /* 0x000fe400010f140c */
[----:B------:R-:W5:Y:S01]  /*07f0*/  @P1 LDG.E R0, desc[UR4][R8.64] ;  /* 0x0000000408001981 */ /* 0x000f62000c1e1900 */
[----:B----4-:R-:W-:-:S03]  /*0800*/  @!P0 IMAD R13, R20, R13, R16 ;  /* 0x0000000d140d8224 */ /* 0x010fc600078e0210 */
[----:B------:R-:W2:Y:S04]  /*0810*/  @P1 LDG.E R7, desc[UR4][R6.64+0x4] ;  /* 0x0000040406071981 */ /* 0x000ea8000c1e1900 */
[----:B------:R-:W2:Y:S01]  /*0820*/  @P1 LDG.E R14, desc[UR4][R14.64] ;  /* 0x000000040e0e1981 */ /* 0x000ea2000c1e1900 */
[----:B-1----:R-:W-:-:S06]  /*0830*/  @!P0 IMAD.WIDE.U32 R2, R19, 0x4, R2 ;  /* 0x0000000413028825 */ /* 0x002fcc00078e0002 */
[----:B------:R-:W3:Y:S01]  /*0840*/  @!P0 LDG.E R2, desc[UR4][R2.64] ;  /* 0x0000000402028981 */ /* 0x000ee2000c1e1900 */
[----:B0-----:R-:W-:-:S06]  /*0850*/  @!P0 IMAD.WIDE R4, R13, 0x4, R4 ;  /* 0x000000040d048825 */ /* 0x001fcc00078e0204 */
[----:B------:R-:W3:Y:S01]  /*0860*/  @!P0 LDG.E R4, desc[UR4][R4.64] ;  /* 0x0000000404048981 */ /* 0x000ee2000c1e1900 */
[----:B-----5:R-:W-:-:S04]  /*0870*/  @P1 FFMA R0, R10, R0, R29 ;  /* 0x000000000a001223 */ /* 0x020fc8000000001d */
[----:B--2---:R-:W-:-:S04]  /*0880*/  @P1 FFMA R29, R7, R14, R0 ;  /* 0x0000000e071d1223 */ /* 0x004fc80000000000 */
[----:B---3--:R-:W-:-:S07]  /*0890*/  @!P0 FFMA R29, R2, R4, R29 ;  /* 0x00000004021d8223 */ /* 0x008fce000000001d */
.L_x_41:
[----:B------:R-:W0:Y:S01]  /*08a0*/  LDC.64 R2, c[0x0][0x390] ;  /* 0x0000e400ff027b82 */ /* 0x000e220000000a00 */
[----:B------:R-:W1:Y:S02]  /*08b0*/  LDCU UR6, c[0x0][0x39c] ;  /* 0x00007380ff0677ac */ /* 0x000e640008000800 */
[----:B-1----:R-:W-:-:S04]  /*08c0*/  IMAD R17, R17, UR6, R16 ;  /* 0x0000000611117c24 */ /* 0x002fc8000f8e0210 */
[----:B0-----:R-:W-:-:S05]  /*08d0*/  IMAD.WIDE R2, R17, 0x4, R2 ;  /* 0x0000000411027825 */ /* 0x001fca00078e0202 */
[----:B------:R-:W-:Y:S01]  /*08e0*/  STG.E desc[UR4][R2.64], R29 ;  /* 0x0000001d02007986 */ /* 0x000fe2000c101904 */
[----:B------:R-:W-:Y:S05]  /*08f0*/  EXIT ;  /* 0x000000000000794d */ /* 0x000fea0003800000 */
.L_x_45:
        /* <DEDUP_REMOVED lines=16> */
.L_x_48:


//--------------------- .text._Z7InitMasPfi       --------------------------
	.section	.text._Z7InitMasPfi,"ax",@progbits
	.align	128
        .global         _Z7InitMasPfi
        .type           _Z7InitMasPfi,@function
        .size           _Z7InitMasPfi,(.L_x_49 - _Z7InitMasPfi)
        .other          _Z7InitMasPfi,@"STO_CUDA_ENTRY STV_DEFAULT"
_Z7InitMasPfi:
.text._Z7InitMasPfi:
[----:B------:R-:W-:Y:S01]  /*0000*/  LDC R1, c[0x0][0x37c] ;  /* 0x0000df00ff017b82 */ /* 0x000fe20000000800 */
[----:B------:R-:W0:Y:S07]  /*0010*/  S2R R0, SR_TID.X ;  /* 0x0000000000007919 */ /* 0x000e2e0000002100 */
[----:B------:R-:W0:Y:S01]  /*0020*/  S2UR UR4, SR_CTAID.X ;  /* 0x00000000000479c3 */ /* 0x000e220000002500 */
[----:B------:R-:W1:Y:S01]  /*0030*/  LDCU UR6, c[0x0][0x388] ;  /* 0x00007100ff0677ac */ /* 0x000e620008000800 */
[----:B------:R-:W2:Y:S06]  /*0040*/  S2R R2, SR_TID.Y ;  /* 0x0000000000027919 */ /* 0x000eac0000002200 */
[----:B------:R-:W0:Y:S08]  /*0050*/  LDC R3, c[0x0][0x360] ;  /* 0x0000d800ff037b82 */ /* 0x000e300000000800 */
[----:B------:R-:W2:Y:S08]  /*0060*/  S2UR UR5, SR_CTAID.Y ;  /* 0x00000000000579c3 */ /* 0x000eb00000002600 */
[----:B------:R-:W2:Y:S01]  /*0070*/  LDC R5, c[0x0][0x364] ;  /* 0x0000d900ff057b82 */ /* 0x000ea20000000800 */
[----:B0-----:R-:W-:-:S02]  /*0080*/  IMAD R0, R3, UR4, R0 ;  /* 0x0000000403007c24 */ /* 0x001fc4000f8e0200 */
[----:B--2---:R-:W-:Y:S01]  /*0090*/  IMAD R3, R5, UR5, R2 ;  /* 0x0000000505037c24 */ /* 0x004fe2000f8e0202 */
[----:B------:R-:W0:Y:S04]  /*00a0*/  LDCU.64 UR4, c[0x0][0x358] ;  /* 0x00006b00ff0477ac */ /* 0x000e280008000a00 */
[----:B------:R-:W2:Y:S01]  /*00b0*/  LDC.64 R4, c[0x0][0x380] ;  /* 0x0000e000ff047b82 */ /* 0x000ea20000000a00 */
[----:B-1----:R-:W-:-:S04]  /*00c0*/  IMAD R7, R3, UR6, R0 ;  /* 0x0000000603077c24 */ /* 0x002fc8000f8e0200 */
[----:B------:R-:W1:Y:S02]  /*00d0*/  I2F.F64 R2, R7 ;  /* 0x0000000700027312 */ /* 0x000e640000201c00 */
[----:B-1----:R-:W-:Y:S01]  /*00e0*/  DMUL R2, R2, 0.5 ;  /* 0x3fe0000002027828 */ /* 0x002fe20000000000 */
[----:B--2---:R-:W-:-:S09]  /*00f0*/  IMAD.WIDE R4, R7, 0x4, R4 ;  /* 0x0000000407047825 */ /* 0x004fd200078e0204 */
[----:B------:R-:W0:Y:S02]  /*0100*/  F2F.F32.F64 R3, R2 ;  /* 0x0000000200037310 */ /* 0x000e240000301000 */
[----:B0-----:R-:W-:Y:S01]  /*0110*/  STG.E desc[UR4][R4.64], R3 ;  /* 0x0000000304007986 */ /* 0x001fe2000c101904 */
[----:B------:R-:W-:Y:S05]  /*0120*/  EXIT ;  /* 0x000000000000794d */ /* 0x000fea0003800000 */
.L_x_46:
        /* <DEDUP_REMOVED lines=13> */
.L_x_49:


//--------------------- .nv.global.init           --------------------------
	.section	.nv.global.init,"aw",@progbits
.nv.global.init:
	.type		$str$1,@object
	.size		$str$1,($str - $str$1)
$str$1:
        /*0000*/ 	.byte	0x0a, 0x00
	.type		$str,@object
	.size		$str,(.L_0 - $str)
$str:
        /*0002*/ 	.byte	0x25, 0x2e, 0x32, 0x66, 0x20, 0x00
.L_0:


//--------------------- .nv.shared.reserved.0     --------------------------
	.section	.nv.shared.reserved.0,"aw",@nobits
	.weak		__nv_reservedSMEM_offset_0_alias
	.size		__nv_reservedSMEM_offset_0_alias, 0, 64
	.other		__nv_reservedSMEM_offset_0_alias,@"STO_CUDA_RESERVED_SHARED STV_DEFAULT"
__nv_reservedSMEM_offset_0_alias:
	.zero		0
	.zero		64


//--------------------- .nv.constant0._Z8PrintMasPfii --------------------------
	.section	.nv.constant0._Z8PrintMasPfii,"a",@progbits
	.sectionflags	@""
	.align	4
.nv.constant0._Z8PrintMasPfii:
	.zero		912


//--------------------- .nv.constant0._Z7MultMasPfS_S_ii --------------------------
	.section	.nv.constant0._Z7MultMasPfS_S_ii,"a",@progbits
	.sectionflags	@""
	.align	4
.nv.constant0._Z7MultMasPfS_S_ii:
	.zero		928


//--------------------- .nv.constant0._Z7InitMasPfi --------------------------
	.section	.nv.constant0._Z7InitMasPfi,"a",@progbits
	.sectionflags	@""
	.align	4
.nv.constant0._Z7InitMasPfi:
	.zero		908


//--------------------- SYMBOLS --------------------------

	.type		.nv.reservedSmem.offset0,@object
	.size		.nv.reservedSmem.offset0,0x4
	.type		vprintf,@function
